//
// Generated by NVIDIA NVVM Compiler
//
// Compiler Build ID: CL-36424714
// Cuda compilation tools, release 13.0, V13.0.88
// Based on NVVM 20.0.0
//

.version 9.0
.target sm_100
.address_size 64

	// .globl	mymatmul_kernel0
// _ZZ16mymatmul_kernel0E11data_shared has been demoted
// _ZZ16mymatmul_kernel0E13kernel_shared has been demoted

.visible .entry mymatmul_kernel0(
	.param .u64 .ptr .align 1 mymatmul_kernel0_param_0,
	.param .u64 .ptr .align 1 mymatmul_kernel0_param_1,
	.param .u64 .ptr .align 1 mymatmul_kernel0_param_2
)
.maxntid 512
{
	.local .align 16 .b8 	__local_depot0[8192];
	.reg .b64 	%SP;
	.reg .b64 	%SPL;
	.reg .pred 	%p<9>;
	.reg .b16 	%rs<3>;
	.reg .b32 	%r<76>;
	.reg .b32 	%f<150>;
	.reg .b64 	%rd<66>;
	// demoted variable
	.shared .align 4 .b8 _ZZ16mymatmul_kernel0E11data_shared[2048];
	// demoted variable
	.shared .align 4 .b8 _ZZ16mymatmul_kernel0E13kernel_shared[32768];
	mov.u64 	%SPL, __local_depot0;
	add.u64 	%rd1, %SPL, 0;
	mov.b32 	%r65, 0;
$L__BB0_1:
	mul.wide.u32 	%rd36, %r65, 4;
	add.s64 	%rd37, %rd1, %rd36;
	mov.f32 	%f9, 0f00000000;
	st.local.v4.f32 	[%rd37], {%f9, %f9, %f9, %f9};
	st.local.v4.f32 	[%rd37+2048], {%f9, %f9, %f9, %f9};
	st.local.v4.f32 	[%rd37+4096], {%f9, %f9, %f9, %f9};
	st.local.v4.f32 	[%rd37+6144], {%f9, %f9, %f9, %f9};
	st.local.v4.f32 	[%rd37+512], {%f9, %f9, %f9, %f9};
	st.local.v4.f32 	[%rd37+2560], {%f9, %f9, %f9, %f9};
	st.local.v4.f32 	[%rd37+4608], {%f9, %f9, %f9, %f9};
	st.local.v4.f32 	[%rd37+6656], {%f9, %f9, %f9, %f9};
	st.local.v4.f32 	[%rd37+1024], {%f9, %f9, %f9, %f9};
	st.local.v4.f32 	[%rd37+3072], {%f9, %f9, %f9, %f9};
	st.local.v4.f32 	[%rd37+5120], {%f9, %f9, %f9, %f9};
	st.local.v4.f32 	[%rd37+7168], {%f9, %f9, %f9, %f9};
	st.local.v4.f32 	[%rd37+1536], {%f9, %f9, %f9, %f9};
	st.local.v4.f32 	[%rd37+3584], {%f9, %f9, %f9, %f9};
	st.local.v4.f32 	[%rd37+5632], {%f9, %f9, %f9, %f9};
	st.local.v4.f32 	[%rd37+7680], {%f9, %f9, %f9, %f9};
	add.s32 	%r65, %r65, 4;
	setp.ne.s32 	%p1, %r65, 128;
	@%p1 bra 	$L__BB0_1;
	mov.b32 	%r66, 0;
	mov.u32 	%r4, %tid.x;
	shl.b32 	%r5, %r4, 2;
	cvt.u16.u32 	%rs1, %r4;
	and.b16  	%rs2, %rs1, 7;
	add.s64 	%rd2, %rd1, 4096;
$L__BB0_3:
	setp.gt.u32 	%p2, %r4, 127;
	bar.sync 	0;
	@%p2 bra 	$L__BB0_5;
	ld.param.u64 	%rd54, [mymatmul_kernel0_param_0];
	shl.b32 	%r32, %r66, 1;
	mov.u32 	%r33, %ctaid.x;
	shl.b32 	%r34, %r33, 18;
	shl.b32 	%r35, %r4, 11;
	add.s32 	%r36, %r34, %r35;
	add.s32 	%r37, %r36, %r32;
	cvta.to.global.u64 	%rd38, %rd54;
	mul.wide.u32 	%rd39, %r37, 4;
	add.s64 	%rd40, %rd38, %rd39;
	ld.global.nc.f32 	%f10, [%rd40];
	shl.b32 	%r38, %r5, 2;
	mov.u32 	%r39, _ZZ16mymatmul_kernel0E11data_shared;
	add.s32 	%r40, %r39, %r38;
	st.shared.f32 	[%r40], %f10;
	ld.global.nc.f32 	%f11, [%rd40+4];
	st.shared.f32 	[%r40+4], %f11;
	ld.global.nc.f32 	%f12, [%rd40+4096];
	st.shared.f32 	[%r40+8], %f12;
	ld.global.nc.f32 	%f13, [%rd40+4100];
	st.shared.f32 	[%r40+12], %f13;
$L__BB0_5:
	ld.param.u64 	%rd55, [mymatmul_kernel0_param_1];
	mul.wide.u16 	%r42, %rs2, 512;
	mov.u32 	%r43, _ZZ16mymatmul_kernel0E13kernel_shared;
	add.s32 	%r44, %r42, %r43;
	add.s32 	%r68, %r44, 16384;
	shl.b32 	%r45, %r66, 13;
	or.b32  	%r46, %r45, %r5;
	cvta.to.global.u64 	%rd41, %rd55;
	mul.wide.u32 	%rd42, %r46, 4;
	add.s64 	%rd43, %rd41, %rd42;
	ld.global.nc.v4.f32 	{%f14, %f15, %f16, %f17}, [%rd43];
	shl.b32 	%r47, %r5, 2;
	add.s32 	%r48, %r43, %r47;
	st.shared.v4.f32 	[%r48], {%f14, %f15, %f16, %f17};
	ld.global.nc.v4.f32 	{%f18, %f19, %f20, %f21}, [%rd43+8192];
	st.shared.v4.f32 	[%r48+8192], {%f18, %f19, %f20, %f21};
	ld.global.nc.v4.f32 	{%f22, %f23, %f24, %f25}, [%rd43+16384];
	st.shared.v4.f32 	[%r48+16384], {%f22, %f23, %f24, %f25};
	ld.global.nc.v4.f32 	{%f26, %f27, %f28, %f29}, [%rd43+24576];
	st.shared.v4.f32 	[%r48+24576], {%f26, %f27, %f28, %f29};
	bar.sync 	0;
	shl.b32 	%r49, %r4, 2;
	and.b32  	%r50, %r49, 2016;
	mov.u32 	%r51, _ZZ16mymatmul_kernel0E11data_shared;
	add.s32 	%r52, %r51, %r50;
	ld.shared.f32 	%f1, [%r52];
	ld.shared.f32 	%f2, [%r52+8];
	ld.shared.f32 	%f3, [%r52+16];
	ld.shared.f32 	%f4, [%r52+24];
	ld.shared.f32 	%f5, [%r52+4];
	ld.shared.f32 	%f6, [%r52+12];
	ld.shared.f32 	%f7, [%r52+20];
	ld.shared.f32 	%f8, [%r52+28];
	mov.b32 	%r67, 16384;
	mov.u64 	%rd57, %rd2;
$L__BB0_6:
	ld.shared.f32 	%f30, [%r68+-4096];
	ld.shared.f32 	%f31, [%r68+-8192];
	ld.shared.f32 	%f32, [%r68+-12288];
	ld.shared.f32 	%f33, [%r68+-16384];
	ld.local.f32 	%f34, [%rd57+-4096];
	fma.rn.f32 	%f35, %f1, %f33, %f34;
	ld.local.f32 	%f36, [%rd57+-2048];
	fma.rn.f32 	%f37, %f1, %f32, %f36;
	ld.local.f32 	%f38, [%rd57];
	fma.rn.f32 	%f39, %f1, %f31, %f38;
	ld.local.f32 	%f40, [%rd57+2048];
	fma.rn.f32 	%f41, %f1, %f30, %f40;
	ld.local.f32 	%f42, [%rd57+-3584];
	fma.rn.f32 	%f43, %f2, %f33, %f42;
	ld.local.f32 	%f44, [%rd57+-1536];
	fma.rn.f32 	%f45, %f2, %f32, %f44;
	ld.local.f32 	%f46, [%rd57+512];
	fma.rn.f32 	%f47, %f2, %f31, %f46;
	ld.local.f32 	%f48, [%rd57+2560];
	fma.rn.f32 	%f49, %f2, %f30, %f48;
	ld.local.f32 	%f50, [%rd57+-3072];
	fma.rn.f32 	%f51, %f3, %f33, %f50;
	ld.local.f32 	%f52, [%rd57+-1024];
	fma.rn.f32 	%f53, %f3, %f32, %f52;
	ld.local.f32 	%f54, [%rd57+1024];
	fma.rn.f32 	%f55, %f3, %f31, %f54;
	ld.local.f32 	%f56, [%rd57+3072];
	fma.rn.f32 	%f57, %f3, %f30, %f56;
	ld.local.f32 	%f58, [%rd57+-2560];
	fma.rn.f32 	%f59, %f4, %f33, %f58;
	ld.local.f32 	%f60, [%rd57+-512];
	fma.rn.f32 	%f61, %f4, %f32, %f60;
	ld.local.f32 	%f62, [%rd57+1536];
	fma.rn.f32 	%f63, %f4, %f31, %f62;
	ld.local.f32 	%f64, [%rd57+3584];
	fma.rn.f32 	%f65, %f4, %f30, %f64;
	ld.shared.f32 	%f66, [%r68+12288];
	ld.shared.f32 	%f67, [%r68+8192];
	ld.shared.f32 	%f68, [%r68+4096];
	ld.shared.f32 	%f69, [%r68];
	fma.rn.f32 	%f70, %f5, %f69, %f35;
	st.local.f32 	[%rd57+-4096], %f70;
	fma.rn.f32 	%f71, %f5, %f68, %f37;
	st.local.f32 	[%rd57+-2048], %f71;
	fma.rn.f32 	%f72, %f5, %f67, %f39;
	st.local.f32 	[%rd57], %f72;
	fma.rn.f32 	%f73, %f5, %f66, %f41;
	st.local.f32 	[%rd57+2048], %f73;
	fma.rn.f32 	%f74, %f6, %f69, %f43;
	st.local.f32 	[%rd57+-3584], %f74;
	fma.rn.f32 	%f75, %f6, %f68, %f45;
	st.local.f32 	[%rd57+-1536], %f75;
	fma.rn.f32 	%f76, %f6, %f67, %f47;
	st.local.f32 	[%rd57+512], %f76;
	fma.rn.f32 	%f77, %f6, %f66, %f49;
	st.local.f32 	[%rd57+2560], %f77;
	fma.rn.f32 	%f78, %f7, %f69, %f51;
	st.local.f32 	[%rd57+-3072], %f78;
	fma.rn.f32 	%f79, %f7, %f68, %f53;
	st.local.f32 	[%rd57+-1024], %f79;
	fma.rn.f32 	%f80, %f7, %f67, %f55;
	st.local.f32 	[%rd57+1024], %f80;
	fma.rn.f32 	%f81, %f7, %f66, %f57;
	st.local.f32 	[%rd57+3072], %f81;
	fma.rn.f32 	%f82, %f8, %f69, %f59;
	st.local.f32 	[%rd57+-2560], %f82;
	fma.rn.f32 	%f83, %f8, %f68, %f61;
	st.local.f32 	[%rd57+-512], %f83;
	fma.rn.f32 	%f84, %f8, %f67, %f63;
	st.local.f32 	[%rd57+1536], %f84;
	fma.rn.f32 	%f85, %f8, %f66, %f65;
	st.local.f32 	[%rd57+3584], %f85;
	add.s32 	%r68, %r68, 4;
	add.s32 	%r67, %r67, 4;
	add.s64 	%rd57, %rd57, 4;
	setp.ne.s32 	%p3, %r67, 16896;
	@%p3 bra 	$L__BB0_6;
	add.s32 	%r66, %r66, 1;
	setp.ne.s32 	%p4, %r66, 512;
	@%p4 bra 	$L__BB0_3;
	ld.param.u64 	%rd56, [mymatmul_kernel0_param_2];
	add.s64 	%rd58, %rd1, 4096;
	mov.u32 	%r54, %ctaid.x;
	shl.b32 	%r55, %r54, 20;
	mov.u32 	%r56, %tid.x;
	shl.b32 	%r57, %r56, 11;
	and.b32  	%r58, %r57, 1032192;
	or.b32  	%r59, %r58, %r55;
	shl.b32 	%r60, %r56, 7;
	and.b32  	%r61, %r60, 896;
	or.b32  	%r12, %r59, %r61;
	mul.wide.u32 	%rd6, %r12, 4;
	cvta.to.global.u64 	%rd7, %rd56;
	add.s64 	%rd44, %rd6, %rd7;
	add.s64 	%rd59, %rd44, 8192;
	mov.b32 	%r69, 0;
$L__BB0_9:
	ld.local.v4.f32 	{%f86, %f87, %f88, %f89}, [%rd58+-4096];
	st.global.f32 	[%rd59+-8192], %f86;
	ld.local.v4.f32 	{%f90, %f91, %f92, %f93}, [%rd58+-2048];
	st.global.f32 	[%rd59+-4096], %f90;
	ld.local.v4.f32 	{%f94, %f95, %f96, %f97}, [%rd58];
	st.global.f32 	[%rd59], %f94;
	ld.local.v4.f32 	{%f98, %f99, %f100, %f101}, [%rd58+2048];
	st.global.f32 	[%rd59+4096], %f98;
	st.global.f32 	[%rd59+-8188], %f87;
	st.global.f32 	[%rd59+-4092], %f91;
	st.global.f32 	[%rd59+4], %f95;
	st.global.f32 	[%rd59+4100], %f99;
	st.global.f32 	[%rd59+-8184], %f88;
	st.global.f32 	[%rd59+-4088], %f92;
	st.global.f32 	[%rd59+8], %f96;
	st.global.f32 	[%rd59+4104], %f100;
	st.global.f32 	[%rd59+-8180], %f89;
	st.global.f32 	[%rd59+-4084], %f93;
	st.global.f32 	[%rd59+12], %f97;
	st.global.f32 	[%rd59+4108], %f101;
	add.s32 	%r69, %r69, 4;
	add.s64 	%rd59, %rd59, 16;
	add.s64 	%rd58, %rd58, 16;
	setp.ne.s32 	%p5, %r69, 128;
	@%p5 bra 	$L__BB0_9;
	add.s64 	%rd61, %rd1, 4608;
	add.s64 	%rd60, %rd44, 16384;
	add.s64 	%rd15, %rd7, 8192;
	add.s32 	%r70, %r12, 4097;
	mov.b32 	%r71, 0;
$L__BB0_11:
	mul.wide.s32 	%rd46, %r70, 4;
	add.s64 	%rd47, %rd15, %rd46;
	ld.local.v4.f32 	{%f102, %f103, %f104, %f105}, [%rd61+-4096];
	st.global.f32 	[%rd60], %f102;
	ld.local.v4.f32 	{%f106, %f107, %f108, %f109}, [%rd61+-2048];
	st.global.f32 	[%rd60+4096], %f106;
	ld.local.v4.f32 	{%f110, %f111, %f112, %f113}, [%rd61];
	st.global.f32 	[%rd60+8192], %f110;
	ld.local.v4.f32 	{%f114, %f115, %f116, %f117}, [%rd61+2048];
	st.global.f32 	[%rd60+12288], %f114;
	st.global.f32 	[%rd60+4], %f103;
	st.global.f32 	[%rd47+-4096], %f107;
	st.global.f32 	[%rd47], %f111;
	st.global.f32 	[%rd47+4096], %f115;
	st.global.f32 	[%rd60+8], %f104;
	st.global.f32 	[%rd47+-4092], %f108;
	st.global.f32 	[%rd47+4], %f112;
	st.global.f32 	[%rd47+4100], %f116;
	st.global.f32 	[%rd60+12], %f105;
	st.global.f32 	[%rd47+-4088], %f109;
	st.global.f32 	[%rd47+8], %f113;
	st.global.f32 	[%rd47+4104], %f117;
	add.s32 	%r71, %r71, 4;
	add.s64 	%rd61, %rd61, 16;
	add.s64 	%rd60, %rd60, 16;
	add.s32 	%r70, %r70, 4;
	setp.ne.s32 	%p6, %r71, 128;
	@%p6 bra 	$L__BB0_11;
	add.s64 	%rd63, %rd1, 5120;
	add.s64 	%rd62, %rd44, 32768;
	add.s32 	%r72, %r12, 8193;
	mov.b32 	%r73, 0;
$L__BB0_13:
	mul.wide.s32 	%rd49, %r72, 4;
	add.s64 	%rd50, %rd15, %rd49;
	ld.local.v4.f32 	{%f118, %f119, %f120, %f121}, [%rd63+-4096];
	st.global.f32 	[%rd62], %f118;
	ld.local.v4.f32 	{%f122, %f123, %f124, %f125}, [%rd63+-2048];
	st.global.f32 	[%rd62+4096], %f122;
	ld.local.v4.f32 	{%f126, %f127, %f128, %f129}, [%rd63];
	st.global.f32 	[%rd62+8192], %f126;
	ld.local.v4.f32 	{%f130, %f131, %f132, %f133}, [%rd63+2048];
	st.global.f32 	[%rd62+12288], %f130;
	st.global.f32 	[%rd62+4], %f119;
	st.global.f32 	[%rd50+-4096], %f123;
	st.global.f32 	[%rd50], %f127;
	st.global.f32 	[%rd50+4096], %f131;
	st.global.f32 	[%rd62+8], %f120;
	st.global.f32 	[%rd50+-4092], %f124;
	st.global.f32 	[%rd50+4], %f128;
	st.global.f32 	[%rd50+4100], %f132;
	st.global.f32 	[%rd62+12], %f121;
	st.global.f32 	[%rd50+-4088], %f125;
	st.global.f32 	[%rd50+8], %f129;
	st.global.f32 	[%rd50+4104], %f133;
	add.s32 	%r73, %r73, 4;
	add.s64 	%rd63, %rd63, 16;
	add.s64 	%rd62, %rd62, 16;
	add.s32 	%r72, %r72, 4;
	setp.ne.s32 	%p7, %r73, 128;
	@%p7 bra 	$L__BB0_13;
	add.s64 	%rd65, %rd1, 5632;
	add.s64 	%rd64, %rd44, 49152;
	add.s32 	%r74, %r12, 12289;
	mov.b32 	%r75, 0;
$L__BB0_15:
	mul.wide.s32 	%rd52, %r74, 4;
	add.s64 	%rd53, %rd15, %rd52;
	ld.local.v4.f32 	{%f134, %f135, %f136, %f137}, [%rd65+-4096];
	st.global.f32 	[%rd64], %f134;
	ld.local.v4.f32 	{%f138, %f139, %f140, %f141}, [%rd65+-2048];
	st.global.f32 	[%rd64+4096], %f138;
	ld.local.v4.f32 	{%f142, %f143, %f144, %f145}, [%rd65];
	st.global.f32 	[%rd64+8192], %f142;
	ld.local.v4.f32 	{%f146, %f147, %f148, %f149}, [%rd65+2048];
	st.global.f32 	[%rd64+12288], %f146;
	st.global.f32 	[%rd64+4], %f135;
	st.global.f32 	[%rd53+-4096], %f139;
	st.global.f32 	[%rd53], %f143;
	st.global.f32 	[%rd53+4096], %f147;
	st.global.f32 	[%rd64+8], %f136;
	st.global.f32 	[%rd53+-4092], %f140;
	st.global.f32 	[%rd53+4], %f144;
	st.global.f32 	[%rd53+4100], %f148;
	st.global.f32 	[%rd64+12], %f137;
	st.global.f32 	[%rd53+-4088], %f141;
	st.global.f32 	[%rd53+8], %f145;
	st.global.f32 	[%rd53+4104], %f149;
	add.s32 	%r75, %r75, 4;
	add.s64 	%rd65, %rd65, 16;
	add.s64 	%rd64, %rd64, 16;
	add.s32 	%r74, %r74, 4;
	setp.ne.s32 	%p8, %r75, 128;
	@%p8 bra 	$L__BB0_15;
	ret;

}


// ===== COMPILED SASS (sm_100) =====

	.target	sm_100

	.elftype	@"ET_EXEC"


//--------------------- .note.nv.tkinfo           --------------------------
	.section	.note.nv.tkinfo,"",@"SHT_NOTE"
	.sectionflags	@"SHF_NOTE_NV_TKINFO"
	.tkinfo
        /*0018*/ 	.word	0x00000002
        /*0030*/ 	.string	""
        /*0030*/ 	.string	"ptxas"
        /*0030*/ 	.string	"Cuda compilation tools, release 13.0, V13.0.88"
        /*0030*/ 	.string	"Build cuda_13.0.r13.0/compiler.36424714_0"
        /*0030*/ 	.string	"-arch sm_100 -m 64 "



//--------------------- .note.nv.cuinfo           --------------------------
	.section	.note.nv.cuinfo,"",@"SHT_NOTE"
	.sectionflags	@"SHF_NOTE_NV_CUINFO"
        /*0018*/ 	.short	0x0002
        /*001a*/ 	.short	0x0064
        /*001c*/ 	.short	0x0082
	.zero		2


//--------------------- .nv.info                  --------------------------
	.section	.nv.info,"",@"SHT_CUDA_INFO"
	.align	4


	//----- nvinfo : EIATTR_REGCOUNT
	.align		4
        /*0000*/ 	.byte	0x04, 0x2f
        /*0002*/ 	.short	(.L_1 - .L_0)
	.align		4
.L_0:
        /*0004*/ 	.word	index@(mymatmul_kernel0)
        /*0008*/ 	.word	0x00000028


	//----- nvinfo : EIATTR_FRAME_SIZE
	.align		4
.L_1:
        /*000c*/ 	.byte	0x04, 0x11
        /*000e*/ 	.short	(.L_3 - .L_2)
	.align		4
.L_2:
        /*0010*/ 	.word	index@(mymatmul_kernel0)
        /*0014*/ 	.word	0x00002000


	//----- nvinfo : EIATTR_MIN_STACK_SIZE
	.align		4
.L_3:
        /*0018*/ 	.byte	0x04, 0x12
        /*001a*/ 	.short	(.L_5 - .L_4)
	.align		4
.L_4:
        /*001c*/ 	.word	index@(mymatmul_kernel0)
        /*0020*/ 	.word	0x00002000
.L_5:


//--------------------- .nv.compat                --------------------------
	.section	.nv.compat,"",@"SHT_CUDA_COMPAT_INFO"
	.align	4
        /*0000*/ 	.byte	0x02, 0x09, 0x00, 0x00, 0x02, 0x02, 0x01, 0x00, 0x02, 0x05, 0x05, 0x00, 0x03, 0x07, 0x01, 0x01
        /*0010*/ 	.byte	0x02, 0x03, 0x00, 0x00, 0x02, 0x06, 0x01, 0x00, 0x04, 0x0b, 0x08, 0x00, 0x09, 0x00, 0x00, 0x00
        /*0020*/ 	.byte	0x00, 0x00, 0x00, 0x00


//--------------------- .nv.info.mymatmul_kernel0 --------------------------
	.section	.nv.info.mymatmul_kernel0,"",@"SHT_CUDA_INFO"
	.sectionflags	@""
	.align	4


	//----- nvinfo : EIATTR_CUDA_API_VERSION
	.align		4
        /*0000*/ 	.byte	0x04, 0x37
        /*0002*/ 	.short	(.L_7 - .L_6)
.L_6:
        /*0004*/ 	.word	0x00000082


	//----- nvinfo : EIATTR_KPARAM_INFO
	.align		4
.L_7:
        /*0008*/ 	.byte	0x04, 0x17
        /*000a*/ 	.short	(.L_9 - .L_8)
.L_8:
        /*000c*/ 	.word	0x00000000
        /*0010*/ 	.short	0x0002
        /*0012*/ 	.short	0x0010
        /*0014*/ 	.byte	0x00, 0xf5, 0x21, 0x00


	//----- nvinfo : EIATTR_KPARAM_INFO
	.align		4
.L_9:
        /*0018*/ 	.byte	0x04, 0x17
        /*001a*/ 	.short	(.L_11 - .L_10)
.L_10:
        /*001c*/ 	.word	0x00000000
        /*0020*/ 	.short	0x0001
        /*0022*/ 	.short	0x0008
        /*0024*/ 	.byte	0x00, 0xf5, 0x21, 0x00


	//----- nvinfo : EIATTR_KPARAM_INFO
	.align		4
.L_11:
        /*0028*/ 	.byte	0x04, 0x17
        /*002a*/ 	.short	(.L_13 - .L_12)
.L_12:
        /*002c*/ 	.word	0x00000000
        /*0030*/ 	.short	0x0000
        /*0032*/ 	.short	0x0000
        /*0034*/ 	.byte	0x00, 0xf5, 0x21, 0x00


	//----- nvinfo : EIATTR_SPARSE_MMA_MASK
	.align		4
.L_13:
        /*0038*/ 	.byte	0x03, 0x50
        /*003a*/ 	.short	0x0000


	//----- nvinfo : EIATTR_MAXREG_COUNT
	.align		4
        /*003c*/ 	.byte	0x03, 0x1b
        /*003e*/ 	.short	0x0080


	//----- nvinfo : EIATTR_NUM_BARRIERS
	.align		4
        /*0040*/ 	.byte	0x02, 0x4c
        /*0042*/ 	.byte	0x01
	.zero		1


	//----- nvinfo : EIATTR_MERCURY_ISA_VERSION
	.align		4
        /*0044*/ 	.byte	0x03, 0x5f
        /*0046*/ 	.short	0x0101


	//----- nvinfo : EIATTR_VRC_CTA_INIT_COUNT
	.align		4
        /*0048*/ 	.byte	0x02, 0x4a
	.zero		1
	.zero		1


	//----- nvinfo : EIATTR_EXIT_INSTR_OFFSETS
	.align		4
        /*004c*/ 	.byte	0x04, 0x1c
        /*004e*/ 	.short	(.L_15 - .L_14)


	//   ....[0]....
.L_14:
        /*0050*/ 	.word	0x00004050


	//----- nvinfo : EIATTR_MAX_THREADS
	.align		4
.L_15:
        /*0054*/ 	.byte	0x04, 0x05
        /*0056*/ 	.short	(.L_17 - .L_16)
.L_16:
        /*0058*/ 	.word	0x00000200
        /*005c*/ 	.word	0x00000001
        /*0060*/ 	.word	0x00000001


	//----- nvinfo : EIATTR_CBANK_PARAM_SIZE
	.align		4
.L_17:
        /*0064*/ 	.byte	0x03, 0x19
        /*0066*/ 	.short	0x0018


	//----- nvinfo : EIATTR_PARAM_CBANK
	.align		4
        /*0068*/ 	.byte	0x04, 0x0a
        /*006a*/ 	.short	(.L_19 - .L_18)
	.align		4
.L_18:
        /*006c*/ 	.word	index@(.nv.constant0.mymatmul_kernel0)
        /*0070*/ 	.short	0x0380
        /*0072*/ 	.short	0x0018


	//----- nvinfo : EIATTR_SW_WAR
	.align		4
.L_19:
        /*0074*/ 	.byte	0x04, 0x36
        /*0076*/ 	.short	(.L_21 - .L_20)
.L_20:
        /*0078*/ 	.word	0x00000008
.L_21:


//--------------------- .nv.callgraph             --------------------------
	.section	.nv.callgraph,"",@"SHT_CUDA_CALLGRAPH"
	.align	4
	.sectionentsize	8
	.align		4
        /*0000*/ 	.word	0x00000000
	.align		4
        /*0004*/ 	.word	0xffffffff
	.align		4
        /*0008*/ 	.word	0x00000000
	.align		4
        /*000c*/ 	.word	0xfffffffe
	.align		4
        /*0010*/ 	.word	0x00000000
	.align		4
        /*0014*/ 	.word	0xfffffffd
	.align		4
        /*0018*/ 	.word	0x00000000
	.align		4
        /*001c*/ 	.word	0xfffffffc


//--------------------- .text.mymatmul_kernel0    --------------------------
	.section	.text.mymatmul_kernel0,"ax",@progbits
	.align	128
        .global         mymatmul_kernel0
        .type           mymatmul_kernel0,@function
        .size           mymatmul_kernel0,(.L_x_8 - mymatmul_kernel0)
        .other          mymatmul_kernel0,@"STO_CUDA_ENTRY STV_DEFAULT"
mymatmul_kernel0:
.text.mymatmul_kernel0:
[----:B------:R-:W0:Y:S01]  /*0000*/  LDC R1, c[0x0][0x37c] ;  /* 0x0000df00ff017b82 */ /* 0x000e220000000800 */
[----:B------:R-:W-:Y:S01]  /*0010*/  HFMA2 R0, -RZ, RZ, 0, 0 ;  /* 0x00000000ff007431 */ /* 0x000fe200000001ff */
[----:B0-----:R-:W-:-:S07]  /*0020*/  IADD3 R1, PT, PT, R1, -0x2000, RZ ;  /* 0xffffe00001017810 */ /* 0x001fce0007ffe0ff */
.L_x_0:
[C---:B-1----:R-:W-:Y:S01]  /*0030*/  IADD3 R4, PT, PT, R0.reuse, 0x4, RZ ;  /* 0x0000000400047810 */ /* 0x042fe20007ffe0ff */
[C-C-:B------:R-:W-:Y:S01]  /*0040*/  IMAD R2, R0.reuse, 0x4, R1.reuse ;  /* 0x0000000400027824 */ /* 0x140fe200078e0201 */
[C---:B------:R-:W-:Y:S02]  /*0050*/  IADD3 R6, PT, PT, R0.reuse, 0x8, RZ ;  /* 0x0000000800067810 */ /* 0x040fe40007ffe0ff */
[----:B------:R-:W-:Y:S01]  /*0060*/  IADD3 R8, PT, PT, R0, 0xc, RZ ;  /* 0x0000000c00087810 */ /* 0x000fe20007ffe0ff */
[----:B------:R-:W-:Y:S01]  /*0070*/  IMAD R4, R4, 0x4, R1 ;  /* 0x0000000404047824 */ /* 0x000fe200078e0201 */
[-C--:B------:R-:W-:Y:S01]  /*0080*/  LEA R6, R6, R1.reuse, 0x2 ;  /* 0x0000000106067211 */ /* 0x080fe200078e10ff */
[----:B------:R-:W-:Y:S01]  /*0090*/  STL.128 [R2], RZ ;  /* 0x000000ff02007387 */ /* 0x000fe20000100c00 */
[----:B------:R-:W-:-:S03]  /*00a0*/  LEA R8, R8, R1, 0x2 ;  /* 0x0000000108087211 */ /* 0x000fc600078e10ff */
[----:B------:R-:W-:Y:S04]  /*00b0*/  STL.128 [R2+0x800], RZ ;  /* 0x000800ff02007387 */ /* 0x000fe80000100c00 */
        /* <DEDUP_REMOVED lines=13> */
[----:B------:R0:W-:Y:S04]  /*0190*/  STL.128 [R2+0x1e00], RZ ;  /* 0x001e00ff02007387 */ /* 0x0001e80000100c00 */
[----:B------:R-:W-:Y:S01]  /*01a0*/  STL.128 [R4], RZ ;  /* 0x000000ff04007387 */ /* 0x000fe20000100c00 */
[----:B0-----:R-:W-:-:S03]  /*01b0*/  VIADD R2, R0, 0x10 ;  /* 0x0000001000027836 */ /* 0x001fc60000000000 */
[----:B------:R-:W-:Y:S01]  /*01c0*/  STL.128 [R4+0x800], RZ ;  /* 0x000800ff04007387 */ /* 0x000fe20000100c00 */
[----:B------:R-:W-:-:S03]  /*01d0*/  IMAD R2, R2, 0x4, R1 ;  /* 0x0000000402027824 */ /* 0x000fc600078e0201 */
        /* <DEDUP_REMOVED lines=14> */
[----:B------:R-:W-:Y:S04]  /*02c0*/  STL.128 [R6], RZ ;  /* 0x000000ff06007387 */ /* 0x000fe80000100c00 */
[----:B------:R-:W-:Y:S01]  /*02d0*/  STL.128 [R6+0x800], RZ ;  /* 0x000800ff06007387 */ /* 0x000fe20000100c00 */
[----:B0-----:R-:W-:-:S03]  /*02e0*/  IADD3 R4, PT, PT, R0, 0x14, RZ ;  /* 0x0000001400047810 */ /* 0x001fc60007ffe0ff */
[----:B------:R-:W-:Y:S01]  /*02f0*/  STL.128 [R6+0x1000], RZ ;  /* 0x001000ff06007387 */ /* 0x000fe20000100c00 */
        /* <DEDUP_REMOVED lines=15> */
[----:B0-----:R-:W-:-:S03]  /*03f0*/  IADD3 R6, PT, PT, R0, 0x18, RZ ;  /* 0x0000001800067810 */ /* 0x001fc60007ffe0ff */
[----:B------:R-:W-:Y:S04]  /*0400*/  STL.128 [R8+0x800], RZ ;  /* 0x000800ff08007387 */ /* 0x000fe80000100c00 */
        /* <DEDUP_REMOVED lines=17> */
[----:B------:R-:W-:Y:S01]  /*0520*/  STL.128 [R2+0x800], RZ ;  /* 0x000800ff02007387 */ /* 0x000fe20000100c00 */
[----:B------:R-:W-:-:S03]  /*0530*/  IADD3 R0, PT, PT, R0, 0x20, RZ ;  /* 0x0000002000007810 */ /* 0x000fc60007ffe0ff */
[----:B------:R-:W-:Y:S01]  /*0540*/  STL.128 [R2+0x1000], RZ ;  /* 0x001000ff02007387 */ /* 0x000fe20000100c00 */
[----:B------:R-:W-:-:S03]  /*0550*/  ISETP.NE.AND P0, PT, R0, 0x80, PT ;  /* 0x000000800000780c */ /* 0x000fc60003f05270 */
        /* <DEDUP_REMOVED lines=13> */
[----:B------:R1:W-:Y:S01]  /*0630*/  STL.128 [R4], RZ ;  /* 0x000000ff04007387 */ /* 0x0003e20000100c00 */
[----:B0-----:R-:W-:-:S03]  /*0640*/  LEA R2, R8, R1, 0x2 ;  /* 0x0000000108027211 */ /* 0x001fc600078e10ff */
[----:B------:R1:W-:Y:S04]  /*0650*/  STL.128 [R4+0x800], RZ ;  /* 0x000800ff04007387 */ /* 0x0003e80000100c00 */
        /* <DEDUP_REMOVED lines=14> */
[----:B------:R1:W-:Y:S04]  /*0740*/  STL.128 [R6], RZ ;  /* 0x000000ff06007387 */ /* 0x0003e80000100c00 */
        /* <DEDUP_REMOVED lines=30> */
[----:B------:R1:W-:Y:S01]  /*0930*/  STL.128 [R2+0x1e00], RZ ;  /* 0x001e00ff02007387 */ /* 0x0003e20000100c00 */
[----:B------:R-:W-:Y:S05]  /*0940*/  @P0 BRA `(.L_x_0) ;  /* 0xfffffff400b80947 */ /* 0x000fea000383ffff */
[----:B------:R-:W0:Y:S01]  /*0950*/  S2R R0, SR_TID.X ;  /* 0x0000000000007919 */ /* 0x000e220000002100 */
[----:B-1----:R-:W-:Y:S01]  /*0960*/  IADD3 R2, PT, PT, R1, 0x1000, RZ ;  /* 0x0000100001027810 */ /* 0x002fe20007ffe0ff */
[----:B------:R-:W1:Y:S01]  /*0970*/  LDCU.64 UR8, c[0x0][0x358] ;  /* 0x00006b00ff0877ac */ /* 0x000e620008000a00 */
[----:B------:R-:W-:Y:S01]  /*0980*/  UMOV UR4, URZ ;  /* 0x000000ff00047c82 */ /* 0x000fe20008000000 */
[C---:B0-----:R-:W-:Y:S01]  /*0990*/  IMAD.SHL.U32 R32, R0.reuse, 0x4, RZ ;  /* 0x0000000400207824 */ /* 0x041fe200078e00ff */
[----:B-1----:R-:W-:-:S07]  /*09a0*/  LOP3.LUT R3, R0, 0x7, RZ, 0xc0, !PT ;  /* 0x0000000700037812 */ /* 0x002fce00078ec0ff */
.L_x_2:
[----:B------:R-:W-:Y:S01]  /*09b0*/  BAR.SYNC.DEFER_BLOCKING 0x0 ;  /* 0x0000000000007b1d */ /* 0x000fe20000010000 */
[----:B------:R-:W-:Y:S01]  /*09c0*/  ISETP.GT.U32.AND P0, PT, R0, 0x7f, PT ;  /* 0x0000007f0000780c */ /* 0x000fe20003f04070 */
[----:B------:R-:W-:-:S06]  /*09d0*/  USHF.L.U32 UR5, UR4, 0xd, URZ ;  /* 0x0000000d04057899 */ /* 0x000fcc00080006ff */
[----:B------:R-:W0:Y:S01]  /*09e0*/  LDC.64 R26, c[0x0][0x388] ;  /* 0x0000e200ff1a7b82 */ /* 0x000e220000000a00 */
[----:B------:R-:W-:-:S05]  /*09f0*/  LOP3.LUT R9, R32, UR5, RZ, 0xfc, !PT ;  /* 0x0000000520097c12 */ /* 0x000fca000f8efcff */
[----:B------:R-:W1:Y:S02]  /*0a00*/  @!P0 S2R R5, SR_CTAID.X ;  /* 0x0000000000058919 */ /* 0x000e640000002500 */
[----:B------:R-:W2:Y:S01]  /*0a10*/  @!P0 LDC.64 R24, c[0x0][0x380] ;  /* 0x0000e000ff188b82 */ /* 0x000ea20000000a00 */
[----:B0-----:R-:W-:-:S05]  /*0a20*/  IMAD.WIDE.U32 R26, R9, 0x4, R26 ;  /* 0x00000004091a7825 */ /* 0x001fca00078e001a */
[----:B------:R-:W3:Y:S04]  /*0a30*/  LDG.E.128.CONSTANT R8, desc[UR8][R26.64] ;  /* 0x000000081a087981 */ /* 0x000ee8000c1e9d00 */
[----:B------:R-:W4:Y:S04]  /*0a40*/  LDG.E.128.CONSTANT R12, desc[UR8][R26.64+0x2000] ;  /* 0x002000081a0c7981 */ /* 0x000f28000c1e9d00 */
[----:B------:R-:W5:Y:S01]  /*0a50*/  LDG.E.128.CONSTANT R16, desc[UR8][R26.64+0x4000] ;  /* 0x004000081a107981 */ /* 0x000f62000c1e9d00 */
[----:B-1----:R-:W-:-:S03]  /*0a60*/  @!P0 LEA R5, R5, R0, 0x7 ;  /* 0x0000000005058211 */ /* 0x002fc600078e38ff */
[----:B------:R-:W5:Y:S01]  /*0a70*/  LDG.E.128.CONSTANT R20, desc[UR8][R26.64+0x6000] ;  /* 0x006000081a147981 */ /* 0x000f62000c1e9d00 */
[----:B------:R-:W-:-:S04]  /*0a80*/  @!P0 LEA R5, R5, UR4, 0xa ;  /* 0x0000000405058c11 */ /* 0x000fc8000f8e50ff */
[----:B------:R-:W-:-:S05]  /*0a90*/  @!P0 SHF.L.U32 R5, R5, 0x1, RZ ;  /* 0x0000000105058819 */ /* 0x000fca00000006ff */
[----:B--2---:R-:W-:-:S05]  /*0aa0*/  @!P0 IMAD.WIDE.U32 R24, R5, 0x4, R24 ;  /* 0x0000000405188825 */ /* 0x004fca00078e0018 */
[----:B------:R-:W2:Y:S04]  /*0ab0*/  @!P0 LDG.E.CONSTANT R4, desc[UR8][R24.64] ;  /* 0x0000000818048981 */ /* 0x000ea8000c1e9900 */
[----:B------:R-:W2:Y:S04]  /*0ac0*/  @!P0 LDG.E.CONSTANT R5, desc[UR8][R24.64+0x4] ;  /* 0x0000040818058981 */ /* 0x000ea8000c1e9900 */
[----:B------:R-:W2:Y:S04]  /*0ad0*/  @!P0 LDG.E.CONSTANT R6, desc[UR8][R24.64+0x1000] ;  /* 0x0010000818068981 */ /* 0x000ea8000c1e9900 */
[----:B------:R-:W2:Y:S01]  /*0ae0*/  @!P0 LDG.E.CONSTANT R7, desc[UR8][R24.64+0x1004] ;  /* 0x0010040818078981 */ /* 0x000ea2000c1e9900 */
[----:B------:R-:W0:Y:S01]  /*0af0*/  S2UR UR6, SR_CgaCtaId ;  /* 0x00000000000679c3 */ /* 0x000e220000008800 */
[----:B------:R-:W-:-:S02]  /*0b00*/  UMOV UR5, 0x400 ;  /* 0x0000040000057882 */ /* 0x000fc40000000000 */
[----:B0-----:R-:W-:Y:S02]  /*0b10*/  ULEA UR7, UR6, UR5, 0x18 ;  /* 0x0000000506077291 */ /* 0x001fe4000f8ec0ff */
[----:B------:R-:W-:-:S04]  /*0b20*/  UIADD3 UR5, UPT, UPT, UR5, 0x800, URZ ;  /* 0x0000080005057890 */ /* 0x000fc8000fffe0ff */
[----:B------:R-:W-:Y:S01]  /*0b30*/  ULEA UR5, UR6, UR5, 0x18 ;  /* 0x0000000506057291 */ /* 0x000fe2000f8ec0ff */
[----:B------:R-:W-:-:S05]  /*0b40*/  @!P0 LEA R33, R0, UR7, 0x4 ;  /* 0x0000000700218c11 */ /* 0x000fca000f8e20ff */
[C---:B------:R-:W-:Y:S02]  /*0b50*/  LEA R34, R0.reuse, UR5, 0x4 ;  /* 0x0000000500227c11 */ /* 0x040fe4000f8e20ff */
[----:B------:R-:W-:-:S04]  /*0b60*/  SHF.L.U32 R32, R0, 0x2, RZ ;  /* 0x0000000200207819 */ /* 0x000fc800000006ff */
[----:B------:R-:W-:Y:S01]  /*0b70*/  LOP3.LUT R35, R32, 0x7e0, RZ, 0xc0, !PT ;  /* 0x000007e020237812 */ /* 0x000fe200078ec0ff */
[----:B--2---:R0:W-:Y:S04]  /*0b80*/  @!P0 STS.128 [R33], R4 ;  /* 0x0000000421008388 */ /* 0x0041e80000000c00 */
[----:B---3--:R1:W-:Y:S04]  /*0b90*/  STS.128 [R34], R8 ;  /* 0x0000000822007388 */ /* 0x0083e80000000c00 */
[----:B----4-:R1:W-:Y:S04]  /*0ba0*/  STS.128 [R34+0x2000], R12 ;  /* 0x0020000c22007388 */ /* 0x0103e80000000c00 */
[----:B-----5:R1:W-:Y:S04]  /*0bb0*/  STS.128 [R34+0x4000], R16 ;  /* 0x0040001022007388 */ /* 0x0203e80000000c00 */
[----:B------:R1:W-:Y:S01]  /*0bc0*/  STS.128 [R34+0x6000], R20 ;  /* 0x0060001422007388 */ /* 0x0003e20000000c00 */
[----:B------:R-:W-:Y:S06]  /*0bd0*/  BAR.SYNC.DEFER_BLOCKING 0x0 ;  /* 0x0000000000007b1d */ /* 0x000fec0000010000 */
[----:B------:R1:W2:Y:S04]  /*0be0*/  LDS.128 R28, [R35+UR7] ;  /* 0x00000007231c7984 */ /* 0x0002a80008000c00 */
[----:B------:R1:W3:Y:S01]  /*0bf0*/  LDS.128 R24, [R35+UR7+0x10] ;  /* 0x0000100723187984 */ /* 0x0002e20008000c00 */
[----:B0-----:R-:W-:Y:S01]  /*0c00*/  LEA R5, R3, UR5, 0x9 ;  /* 0x0000000503057c11 */ /* 0x001fe2000f8e48ff */
[----:B------:R-:W-:-:S03]  /*0c10*/  IMAD.MOV.U32 R4, RZ, RZ, R2 ;  /* 0x000000ffff047224 */ /* 0x000fc600078e0002 */
[----:B------:R-:W-:Y:S01]  /*0c20*/  IADD3 R5, PT, PT, R5, 0x4000, RZ ;  /* 0x0000400005057810 */ /* 0x000fe20007ffe0ff */
[----:B------:R-:W-:-:S06]  /*0c30*/  UMOV UR5, 0x4000 ;  /* 0x0000400000057882 */ /* 0x000fcc0000000000 */
.L_x_1:
[----:B-1----:R-:W2:Y:S04]  /*0c40*/  LDL R12, [R4+-0xe00] ;  /* 0xfff20000040c7983 */ /* 0x002ea80000100800 */
[----:B------:R-:W4:Y:S04]  /*0c50*/  LDL R21, [R4+-0x1000] ;  /* 0xfff0000004157983 */ /* 0x000f280000100800 */
[----:B------:R-:W3:Y:S04]  /*0c60*/  LDL R13, [R4+-0xc00] ;  /* 0xfff40000040d7983 */ /* 0x000ee80000100800 */
[----:B------:R-:W5:Y:S04]  /*0c70*/  LDL R7, [R4+-0xa00] ;  /* 0xfff6000004077983 */ /* 0x000f680000100800 */
[----:B------:R-:W5:Y:S04]  /*0c80*/  LDL R9, [R4+-0x800] ;  /* 0xfff8000004097983 */ /* 0x000f680000100800 */
[----:B------:R-:W5:Y:S04]  /*0c90*/  LDL R8, [R4+-0x600] ;  /* 0xfffa000004087983 */ /* 0x000f680000100800 */
[----:B------:R-:W5:Y:S04]  /*0ca0*/  LDL R15, [R4+-0x400] ;  /* 0xfffc0000040f7983 */ /* 0x000f680000100800 */
[----:B------:R-:W5:Y:S04]  /*0cb0*/  LDL R17, [R4+-0x200] ;  /* 0xfffe000004117983 */ /* 0x000f680000100800 */
[----:B------:R-:W2:Y:S04]  /*0cc0*/  LDS R11, [R5+-0x4000] ;  /* 0xffc00000050b7984 */ /* 0x000ea80000000800 */
[----:B------:R-:W0:Y:S04]  /*0cd0*/  LDS R10, [R5] ;  /* 0x00000000050a7984 */ /* 0x000e280000000800 */
[----:B------:R-:W1:Y:S04]  /*0ce0*/  LDS R19, [R5+-0x3000] ;  /* 0xffd0000005137984 */ /* 0x000e680000000800 */
[----:B------:R-:W1:Y:S01]  /*0cf0*/  LDS R6, [R5+0x1000] ;  /* 0x0010000005067984 */ /* 0x000e620000000800 */
[----:B--2---:R-:W-:-:S04]  /*0d00*/  FFMA R12, R11, R30, R12 ;  /* 0x0000001e0b0c7223 */ /* 0x004fc8000000000c */
[----:B0-----:R-:W-:Y:S01]  /*0d10*/  FFMA R23, R10, R31, R12 ;  /* 0x0000001f0a177223 */ /* 0x001fe2000000000c */
[-C--:B----4-:R-:W-:Y:S01]  /*0d20*/  FFMA R21, R28, R11.reuse, R21 ;  /* 0x0000000b1c157223 */ /* 0x090fe20000000015 */
[----:B---3--:R-:W-:Y:S01]  /*0d30*/  FFMA R13, R24, R11, R13 ;  /* 0x0000000b180d7223 */ /* 0x008fe2000000000d */
[----:B-----5:R-:W-:Y:S02]  /*0d40*/  FFMA R12, R11, R26, R7 ;  /* 0x0000001a0b0c7223 */ /* 0x020fe40000000007 */
[C---:B------:R-:W-:Y:S01]  /*0d50*/  FFMA R21, R10.reuse, R29, R21 ;  /* 0x0000001d0a157223 */ /* 0x040fe20000000015 */
[----:B------:R-:W-:Y:S01]  /*0d60*/  FFMA R35, R10, R25, R13 ;  /* 0x000000190a237223 */ /* 0x000fe2000000000d */
[----:B------:R-:W2:Y:S01]  /*0d70*/  LDL R7, [R4] ;  /* 0x0000000004077983 */ /* 0x000ea20000100800 */
[----:B-1----:R-:W-:-:S03]  /*0d80*/  FFMA R11, R28, R19, R9 ;  /* 0x000000131c0b7223 */ /* 0x002fc60000000009 */
[----:B------:R-:W3:Y:S01]  /*0d90*/  LDL R13, [R4+0x200] ;  /* 0x00020000040d7983 */ /* 0x000ee20000100800 */
[----:B------:R-:W-:-:S03]  /*0da0*/  FFMA R33, R6, R29, R11 ;  /* 0x0000001d06217223 */ /* 0x000fc6000000000b */
[----:B------:R-:W4:Y:S01]  /*0db0*/  LDL R9, [R4+0x400] ;  /* 0x0004000004097983 */ /* 0x000f220000100800 */
[----:B------:R-:W-:-:S03]  /*0dc0*/  FFMA R37, R10, R27, R12 ;  /* 0x0000001b0a257223 */ /* 0x000fc6000000000c */
[----:B------:R-:W5:Y:S01]  /*0dd0*/  LDL R11, [R4+0x600] ;  /* 0x00060000040b7983 */ /* 0x000f620000100800 */
[----:B------:R-:W-:-:S03]  /*0de0*/  FFMA R10, R19, R26, R17 ;  /* 0x0000001a130a7223 */ /* 0x000fc60000000011 */
[----:B------:R0:W-:Y:S04]  /*0df0*/  STL [R4+-0xe00], R23 ;  /* 0xfff2001704007387 */ /* 0x0001e80000100800 */
[----:B------:R1:W-:Y:S04]  /*0e00*/  STL [R4+-0x1000], R21 ;  /* 0xfff0001504007387 */ /* 0x0003e80000100800 */
[----:B------:R-:W5:Y:S01]  /*0e10*/  LDL R17, [R4+0xc00] ;  /* 0x000c000004117983 */ /* 0x000f620000100800 */
[----:B0-----:R-:W-:Y:S01]  /*0e20*/  FFMA R23, R19, R30, R8 ;  /* 0x0000001e13177223 */ /* 0x001fe20000000008 */
[----:B------:R-:W-:-:S02]  /*0e30*/  FFMA R8, R24, R19, R15 ;  /* 0x0000001318087223 */ /* 0x000fc4000000000f */
[----:B------:R-:W2:Y:S04]  /*0e40*/  LDS R12, [R5+-0x2000] ;  /* 0xffe00000050c7984 */ /* 0x000ea80000000800 */
[----:B-1----:R-:W5:Y:S04]  /*0e50*/  LDL R21, [R4+0x800] ;  /* 0x0008000004157983 */ /* 0x002f680000100800 */
[----:B------:R-:W5:Y:S04]  /*0e60*/  LDL R15, [R4+0xa00] ;  /* 0x000a0000040f7983 */ /* 0x000f680000100800 */
[----:B------:R-:W5:Y:S04]  /*0e70*/  LDL R19, [R4+0xe00] ;  /* 0x000e000004137983 */ /* 0x000f680000100800 */
[----:B------:R0:W-:Y:S04]  /*0e80*/  STL [R4+-0x800], R33 ;  /* 0xfff8002104007387 */ /* 0x0001e80000100800 */
[----:B------:R1:W-:Y:S01]  /*0e90*/  STL [R4+-0xc00], R35 ;  /* 0xfff4002304007387 */ /* 0x0003e20000100800 */
[----:B0-----:R-:W-:-:S03]  /*0ea0*/  FFMA R33, R6, R27, R10 ;  /* 0x0000001b06217223 */ /* 0x001fc6000000000a */
[----:B------:R-:W0:Y:S01]  /*0eb0*/  LDS R10, [R5+0x2000] ;  /* 0x00200000050a7984 */ /* 0x000e220000000800 */
[----:B-1----:R-:W-:-:S03]  /*0ec0*/  FFMA R35, R6, R25, R8 ;  /* 0x0000001906237223 */ /* 0x002fc60000000008 */
[----:B------:R-:W1:Y:S01]  /*0ed0*/  LDS R8, [R5+-0x1000] ;  /* 0xfff0000005087984 */ /* 0x000e620000000800 */
[----:B------:R-:W-:-:S03]  /*0ee0*/  FFMA R23, R6, R31, R23 ;  /* 0x0000001f06177223 */ /* 0x000fc60000000017 */
[----:B------:R0:W1:Y:S01]  /*0ef0*/  LDS R6, [R5+0x3000] ;  /* 0x0030000005067984 */ /* 0x0000620000000800 */
[----:B------:R-:W-:-:S03]  /*0f00*/  UIADD3 UR5, UPT, UPT, UR5, 0x4, URZ ;  /* 0x0000000405057890 */ /* 0x000fc6000fffe0ff */
[----:B------:R5:W-:Y:S01]  /*0f10*/  STL [R4+-0x600], R23 ;  /* 0xfffa001704007387 */ /* 0x000be20000100800 */
[----:B------:R-:W-:-:S03]  /*0f20*/  UISETP.NE.AND UP0, UPT, UR5, 0x4200, UPT ;  /* 0x000042000500788c */ /* 0x000fc6000bf05270 */
[----:B------:R-:W-:Y:S01]  /*0f30*/  STL [R4+-0xa00], R37 ;  /* 0xfff6002504007387 */ /* 0x000fe20000100800 */
[----:B0-----:R-:W-:-:S03]  /*0f40*/  IADD3 R5, PT, PT, R5, 0x4, RZ ;  /* 0x0000000405057810 */ /* 0x001fc60007ffe0ff */
[----:B------:R-:W-:Y:S04]  /*0f50*/  STL [R4+-0x400], R35 ;  /* 0xfffc002304007387 */ /* 0x000fe80000100800 */
[----:B------:R-:W-:Y:S01]  /*0f60*/  STL [R4+-0x200], R33 ;  /* 0xfffe002104007387 */ /* 0x000fe20000100800 */
[----:B--2---:R-:W-:Y:S01]  /*0f70*/  FFMA R7, R28, R12, R7 ;  /* 0x0000000c1c077223 */ /* 0x004fe20000000007 */
[----:B---3--:R-:W-:Y:S01]  /*0f80*/  FFMA R14, R12, R30, R13 ;  /* 0x0000001e0c0e7223 */ /* 0x008fe2000000000d */
[----:B----4-:R-:W-:Y:S01]  /*0f90*/  FFMA R16, R24, R12, R9 ;  /* 0x0000000c18107223 */ /* 0x010fe20000000009 */
[----:B-----5:R-:W-:Y:S01]  /*0fa0*/  FFMA R11, R12, R26, R11 ;  /* 0x0000001a0c0b7223 */ /* 0x020fe2000000000b */
[C---:B------:R-:W-:Y:S01]  /*0fb0*/  FFMA R7, R10.reuse, R29, R7 ;  /* 0x0000001d0a077223 */ /* 0x040fe20000000007 */
[C---:B------:R-:W-:Y:S01]  /*0fc0*/  FFMA R9, R10.reuse, R31, R14 ;  /* 0x0000001f0a097223 */ /* 0x040fe2000000000e */
[C---:B------:R-:W-:Y:S01]  /*0fd0*/  FFMA R13, R10.reuse, R25, R16 ;  /* 0x000000190a0d7223 */ /* 0x040fe20000000010 */
[----:B------:R-:W-:-:S02]  /*0fe0*/  FFMA R23, R10, R27, R11 ;  /* 0x0000001b0a177223 */ /* 0x000fc4000000000b */
[----:B------:R0:W-:Y:S01]  /*0ff0*/  STL [R4], R7 ;  /* 0x0000000704007387 */ /* 0x0001e20000100800 */
[-C--:B-1----:R-:W-:Y:S01]  /*1000*/  FFMA R12, R24, R8.reuse, R17 ;  /* 0x00000008180c7223 */ /* 0x082fe20000000011 */
[----:B------:R-:W-:Y:S01]  /*1010*/  FFMA R21, R28, R8, R21 ;  /* 0x000000081c157223 */ /* 0x000fe20000000015 */
[C---:B------:R-:W-:Y:S01]  /*1020*/  FFMA R10, R8.reuse, R30, R15 ;  /* 0x0000001e080a7223 */ /* 0x040fe2000000000f */
[----:B------:R-:W-:Y:S02]  /*1030*/  FFMA R8, R8, R26, R19 ;  /* 0x0000001a08087223 */ /* 0x000fe40000000013 */
[C---:B------:R-:W-:Y:S01]  /*1040*/  FFMA R21, R6.reuse, R29, R21 ;  /* 0x0000001d06157223 */ /* 0x040fe20000000015 */
[C---:B------:R-:W-:Y:S01]  /*1050*/  FFMA R11, R6.reuse, R31, R10 ;  /* 0x0000001f060b7223 */ /* 0x040fe2000000000a */
[C---:B------:R-:W-:Y:S01]  /*1060*/  FFMA R15, R6.reuse, R25, R12 ;  /* 0x00000019060f7223 */ /* 0x040fe2000000000c */
[----:B0-----:R-:W-:Y:S01]  /*1070*/  FFMA R7, R6, R27, R8 ;  /* 0x0000001b06077223 */ /* 0x001fe20000000008 */
[----:B------:R-:W-:Y:S04]  /*1080*/  STL [R4+0x200], R9 ;  /* 0x0002000904007387 */ /* 0x000fe80000100800 */
[----:B------:R-:W-:Y:S04]  /*1090*/  STL [R4+0x400], R13 ;  /* 0x0004000d04007387 */ /* 0x000fe80000100800 */
[----:B------:R-:W-:Y:S04]  /*10a0*/  STL [R4+0x600], R23 ;  /* 0x0006001704007387 */ /* 0x000fe80000100800 */
[----:B------:R-:W-:Y:S04]  /*10b0*/  STL [R4+0x800], R21 ;  /* 0x0008001504007387 */ /* 0x000fe80000100800 */
[----:B------:R-:W-:Y:S04]  /*10c0*/  STL [R4+0xa00], R11 ;  /* 0x000a000b04007387 */ /* 0x000fe80000100800 */
[----:B------:R-:W-:Y:S04]  /*10d0*/  STL [R4+0xc00], R15 ;  /* 0x000c000f04007387 */ /* 0x000fe80000100800 */
[----:B------:R0:W-:Y:S02]  /*10e0*/  STL [R4+0xe00], R7 ;  /* 0x000e000704007387 */ /* 0x0001e40000100800 */
[----:B0-----:R-:W-:Y:S01]  /*10f0*/  IADD3 R4, PT, PT, R4, 0x4, RZ ;  /* 0x0000000404047810 */ /* 0x001fe20007ffe0ff */
[----:B------:R-:W-:Y:S06]  /*1100*/  BRA.U UP0, `(.L_x_1) ;  /* 0xfffffff900cc7547 */ /* 0x000fec000b83ffff */
[----:B------:R-:W-:-:S04]  /*1110*/  UIADD3 UR4, UPT, UPT, UR4, 0x1, URZ ;  /* 0x0000000104047890 */ /* 0x000fc8000fffe0ff */
[----:B------:R-:W-:-:S09]  /*1120*/  UISETP.NE.AND UP0, UPT, UR4, 0x200, UPT ;  /* 0x000002000400788c */ /* 0x000fd2000bf05270 */
[----:B------:R-:W-:Y:S05]  /*1130*/  BRA.U UP0, `(.L_x_2) ;  /* 0xfffffff9001c7547 */ /* 0x000fea000b83ffff */
[----:B------:R-:W0:Y:S01]  /*1140*/  S2R R3, SR_TID.X ;  /* 0x0000000000037919 */ /* 0x000e220000002100 */
[----:B------:R-:W1:Y:S01]  /*1150*/  LDC.64 R24, c[0x0][0x390] ;  /* 0x0000e400ff187b82 */ /* 0x000e620000000a00 */
[----:B------:R-:W-:Y:S01]  /*1160*/  UMOV UR4, URZ ;  /* 0x000000ff00047c82 */ /* 0x000fe20008000000 */
[----:B------:R-:W2:Y:S01]  /*1170*/  S2R R5, SR_CTAID.X ;  /* 0x0000000000057919 */ /* 0x000ea20000002500 */
[C---:B0-----:R-:W-:Y:S01]  /*1180*/  IMAD.SHL.U32 R0, R3.reuse, 0x800, RZ ;  /* 0x0000080003007824 */ /* 0x041fe200078e00ff */
[----:B------:R-:W-:-:S04]  /*1190*/  SHF.L.U32 R3, R3, 0x7, RZ ;  /* 0x0000000703037819 */ /* 0x000fc800000006ff */
[----:B------:R-:W-:Y:S02]  /*11a0*/  LOP3.LUT R0, R0, 0xfc000, RZ, 0xc0, !PT ;  /* 0x000fc00000007812 */ /* 0x000fe400078ec0ff */
[----:B------:R-:W-:Y:S02]  /*11b0*/  LOP3.LUT R3, R3, 0x380, RZ, 0xc0, !PT ;  /* 0x0000038003037812 */ /* 0x000fe400078ec0ff */
[----:B--2---:R-:W-:-:S04]  /*11c0*/  LEA R0, R5, R0, 0x14 ;  /* 0x0000000005007211 */ /* 0x004fc800078ea0ff */
[----:B------:R-:W-:-:S05]  /*11d0*/  IADD3 R0, PT, PT, R0, R3, RZ ;  /* 0x0000000300007210 */ /* 0x000fca0007ffe0ff */
[----:B-1----:R-:W-:-:S03]  /*11e0*/  IMAD.WIDE.U32 R24, R0, 0x4, R24 ;  /* 0x0000000400187825 */ /* 0x002fc600078e0018 */
[----:B------:R-:W-:-:S05]  /*11f0*/  IADD3 R3, P0, PT, R24, 0x2000, RZ ;  /* 0x0000200018037810 */ /* 0x000fca0007f1e0ff */
[----:B------:R-:W-:-:S08]  /*1200*/  IMAD.X R16, RZ, RZ, R25, P0 ;  /* 0x000000ffff107224 */ /* 0x000fd000000e0619 */
.L_x_3:
[----:B0-----:R-:W2:Y:S04]  /*1210*/  LDL.128 R12, [R2+-0x1000] ;  /* 0xfff00000020c7983 */ /* 0x001ea80000100c00 */
[----:B------:R-:W3:Y:S01]  /*1220*/  LDL.128 R8, [R2+-0x800] ;  /* 0xfff8000002087983 */ /* 0x000ee20000100c00 */
[----:B------:R-:W-:Y:S02]  /*1230*/  MOV R26, R3 ;  /* 0x00000003001a7202 */ /* 0x000fe40000000f00 */
[----:B------:R-:W-:Y:S01]  /*1240*/  MOV R27, R16 ;  /* 0x00000010001b7202 */ /* 0x000fe20000000f00 */
[----:B------:R-:W4:Y:S04]  /*1250*/  LDL.128 R20, [R2] ;  /* 0x0000000002147983 */ /* 0x000f280000100c00 */
[----:B------:R-:W5:Y:S04]  /*1260*/  LDL.128 R4, [R2+0x800] ;  /* 0x0008000002047983 */ /* 0x000f680000100c00 */
[----:B------:R-:W5:Y:S04]  /*1270*/  LDL.128 R16, [R2+-0xff0] ;  /* 0xfff0100002107983 */ /* 0x000f680000100c00 */
[----:B--2---:R-:W-:Y:S04]  /*1280*/  STG.E desc[UR8][R26.64+-0x2000], R12 ;  /* 0xffe0000c1a007986 */ /* 0x004fe8000c101908 */
[----:B------:R-:W-:Y:S04]  /*1290*/  STG.E desc[UR8][R26.64+-0x1ffc], R13 ;  /* 0xffe0040d1a007986 */ /* 0x000fe8000c101908 */
[----:B------:R-:W-:Y:S04]  /*12a0*/  STG.E desc[UR8][R26.64+-0x1ff8], R14 ;  /* 0xffe0080e1a007986 */ /* 0x000fe8000c101908 */
[----:B------:R0:W-:Y:S04]  /*12b0*/  STG.E desc[UR8][R26.64+-0x1ff4], R15 ;  /* 0xffe00c0f1a007986 */ /* 0x0001e8000c101908 */
[----:B---3--:R-:W-:Y:S04]  /*12c0*/  STG.E desc[UR8][R26.64+-0x1000], R8 ;  /* 0xfff000081a007986 */ /* 0x008fe8000c101908 */
[----:B------:R-:W-:Y:S04]  /*12d0*/  STG.E desc[UR8][R26.64+-0xffc], R9 ;  /* 0xfff004091a007986 */ /* 0x000fe8000c101908 */
[----:B------:R-:W-:Y:S04]  /*12e0*/  STG.E desc[UR8][R26.64+-0xff8], R10 ;  /* 0xfff0080a1a007986 */ /* 0x000fe8000c101908 */
[----:B------:R1:W-:Y:S04]  /*12f0*/  STG.E desc[UR8][R26.64+-0xff4], R11 ;  /* 0xfff00c0b1a007986 */ /* 0x0003e8000c101908 */
[----:B0-----:R-:W2:Y:S04]  /*1300*/  LDL.128 R12, [R2+-0x7f0] ;  /* 0xfff81000020c7983 */ /* 0x001ea80000100c00 */
[----:B-1----:R-:W3:Y:S04]  /*1310*/  LDL.128 R8, [R2+0x10] ;  /* 0x0000100002087983 */ /* 0x002ee80000100c00 */
[----:B----4-:R-:W-:Y:S04]  /*1320*/  STG.E desc[UR8][R26.64], R20 ;  /* 0x000000141a007986 */ /* 0x010fe8000c101908 */
[----:B------:R-:W-:Y:S04]  /*1330*/  STG.E desc[UR8][R26.64+0x4], R21 ;  /* 0x000004151a007986 */ /* 0x000fe8000c101908 */
[----:B------:R-:W-:Y:S04]  /*1340*/  STG.E desc[UR8][R26.64+0x8], R22 ;  /* 0x000008161a007986 */ /* 0x000fe8000c101908 */
[----:B------:R0:W-:Y:S04]  /*1350*/  STG.E desc[UR8][R26.64+0xc], R23 ;  /* 0x00000c171a007986 */ /* 0x0001e8000c101908 */
[----:B-----5:R-:W-:Y:S04]  /*1360*/  STG.E desc[UR8][R26.64+0x1000], R4 ;  /* 0x001000041a007986 */ /* 0x020fe8000c101908 */
[----:B------:R-:W-:Y:S04]  /*1370*/  STG.E desc[UR8][R26.64+0x1004], R5 ;  /* 0x001004051a007986 */ /* 0x000fe8000c101908 */
[----:B------:R-:W-:Y:S04]  /*1380*/  STG.E desc[UR8][R26.64+0x1008], R6 ;  /* 0x001008061a007986 */ /* 0x000fe8000c101908 */
[----:B------:R1:W-:Y:S04]  /*1390*/  STG.E desc[UR8][R26.64+0x100c], R7 ;  /* 0x00100c071a007986 */ /* 0x0003e8000c101908 */
[----:B------:R-:W-:Y:S04]  /*13a0*/  STG.E desc[UR8][R26.64+-0x1ff0], R16 ;  /* 0xffe010101a007986 */ /* 0x000fe8000c101908 */
[----:B------:R-:W-:Y:S04]  /*13b0*/  STG.E desc[UR8][R26.64+-0x1fec], R17 ;  /* 0xffe014111a007986 */ /* 0x000fe8000c101908 */
[----:B------:R-:W-:Y:S04]  /*13c0*/  STG.E desc[UR8][R26.64+-0x1fe8], R18 ;  /* 0xffe018121a007986 */ /* 0x000fe8000c101908 */
[----:B------:R4:W-:Y:S04]  /*13d0*/  STG.E desc[UR8][R26.64+-0x1fe4], R19 ;  /* 0xffe01c131a007986 */ /* 0x0009e8000c101908 */
[----:B0-----:R-:W5:Y:S04]  /*13e0*/  LDL.128 R20, [R2+0x810] ;  /* 0x0008100002147983 */ /* 0x001f680000100c00 */
[----:B-1----:R-:W5:Y:S04]  /*13f0*/  LDL.128 R4, [R2+-0xfe0] ;  /* 0xfff0200002047983 */ /* 0x002f680000100c00 */
[----:B----4-:R-:W4:Y:S04]  /*1400*/  LDL.128 R16, [R2+-0x7e0] ;  /* 0xfff8200002107983 */ /* 0x010f280000100c00 */
        /* <DEDUP_REMOVED lines=8> */
[----:B0-----:R-:W2:Y:S04]  /*1490*/  LDL.128 R12, [R2+0x20] ;  /* 0x00002000020c7983 */ /* 0x001ea80000100c00 */
[----:B-1----:R-:W3:Y:S04]  /*14a0*/  LDL.128 R8, [R2+0x820] ;  /* 0x0008200002087983 */ /* 0x002ee80000100c00 */
        /* <DEDUP_REMOVED lines=8> */
[----:B----4-:R-:W-:Y:S04]  /*1530*/  STG.E desc[UR8][R26.64+-0xfe0], R16 ;  /* 0xfff020101a007986 */ /* 0x010fe8000c101908 */
[----:B------:R-:W-:Y:S04]  /*1540*/  STG.E desc[UR8][R26.64+-0xfdc], R17 ;  /* 0xfff024111a007986 */ /* 0x000fe8000c101908 */
[----:B------:R-:W-:Y:S04]  /*1550*/  STG.E desc[UR8][R26.64+-0xfd8], R18 ;  /* 0xfff028121a007986 */ /* 0x000fe8000c101908 */
[----:B------:R4:W-:Y:S04]  /*1560*/  STG.E desc[UR8][R26.64+-0xfd4], R19 ;  /* 0xfff02c131a007986 */ /* 0x0009e8000c101908 */
[----:B0-----:R-:W5:Y:S04]  /*1570*/  LDL.128 R20, [R2+-0xfd0] ;  /* 0xfff0300002147983 */ /* 0x001f680000100c00 */
[----:B-1----:R-:W5:Y:S04]  /*1580*/  LDL.128 R4, [R2+-0x7d0] ;  /* 0xfff8300002047983 */ /* 0x002f680000100c00 */
[----:B----4-:R-:W4:Y:S04]  /*1590*/  LDL.128 R16, [R2+0x30] ;  /* 0x0000300002107983 */ /* 0x010f280000100c00 */
        /* <DEDUP_REMOVED lines=9> */
[----:B-1----:R-:W3:Y:S04]  /*1630*/  LDL.128 R8, [R2+-0xfc0] ;  /* 0xfff0400002087983 */ /* 0x002ee80000100c00 */
        /* <DEDUP_REMOVED lines=13> */
[----:B-1----:R-:W5:Y:S04]  /*1710*/  LDL.128 R4, [R2+0x40] ;  /* 0x0000400002047983 */ /* 0x002f680000100c00 */
        /* <DEDUP_REMOVED lines=23> */
[----:B0-----:R-:W5:Y:S04]  /*1890*/  LDL.128 R20, [R2+0x50] ;  /* 0x0000500002147983 */ /* 0x001f680000100c00 */
[----:B-1----:R-:W5:Y:S04]  /*18a0*/  LDL.128 R4, [R2+0x850] ;  /* 0x0008500002047983 */ /* 0x002f680000100c00 */
        /* <DEDUP_REMOVED lines=11> */
[----:B-----5:R-:W-:Y:S04]  /*1960*/  STG.E desc[UR8][R26.64+0x50], R20 ;  /* 0x000050141a007986 */ /* 0x020fe8000c101908 */
[----:B------:R-:W-:Y:S04]  /*1970*/  STG.E desc[UR8][R26.64+0x54], R21 ;  /* 0x000054151a007986 */ /* 0x000fe8000c101908 */
[----:B------:R-:W-:Y:S04]  /*1980*/  STG.E desc[UR8][R26.64+0x58], R22 ;  /* 0x000058161a007986 */ /* 0x000fe8000c101908 */
[----:B------:R-:W-:Y:S04]  /*1990*/  STG.E desc[UR8][R26.64+0x5c], R23 ;  /* 0x00005c171a007986 */ /* 0x000fe8000c101908 */
        /* <DEDUP_REMOVED lines=8> */
[----:B0-----:R-:W4:Y:S04]  /*1a20*/  LDL.128 R4, [R2+0x860] ;  /* 0x0008600002047983 */ /* 0x001f280000100c00 */
[----:B------:R-:W5:Y:S04]  /*1a30*/  LDL.128 R20, [R2+-0xf90] ;  /* 0xfff0700002147983 */ /* 0x000f680000100c00 */
[----:B-1----:R-:W5:Y:S04]  /*1a40*/  LDL.128 R16, [R2+-0x790] ;  /* 0xfff8700002107983 */ /* 0x002f680000100c00 */
        /* <DEDUP_REMOVED lines=9> */
[----:B-1----:R0:W3:Y:S01]  /*1ae0*/  LDL.128 R8, [R2+0x870] ;  /* 0x0008700002087983 */ /* 0x0020e20000100c00 */
[----:B------:R-:W-:-:S04]  /*1af0*/  UIADD3 UR4, UPT, UPT, UR4, 0x20, URZ ;  /* 0x0000002004047890 */ /* 0x000fc8000fffe0ff */
[----:B------:R-:W-:Y:S01]  /*1b00*/  UISETP.NE.AND UP0, UPT, UR4, 0x80, UPT ;  /* 0x000000800400788c */ /* 0x000fe2000bf05270 */
[----:B------:R-:W-:Y:S01]  /*1b10*/  IADD3 R3, P0, PT, R26, 0x80, RZ ;  /* 0x000000801a037810 */ /* 0x000fe20007f1e0ff */
[----:B0-----:R-:W-:Y:S01]  /*1b20*/  VIADD R2, R2, 0x80 ;  /* 0x0000008002027836 */ /* 0x001fe20000000000 */
[----:B----4-:R-:W-:Y:S04]  /*1b30*/  STG.E desc[UR8][R26.64+0x1060], R4 ;  /* 0x001060041a007986 */ /* 0x010fe8000c101908 */
[----:B------:R-:W-:Y:S04]  /*1b40*/  STG.E desc[UR8][R26.64+0x1064], R5 ;  /* 0x001064051a007986 */ /* 0x000fe8000c101908 */
[----:B------:R-:W-:Y:S04]  /*1b50*/  STG.E desc[UR8][R26.64+0x1068], R6 ;  /* 0x001068061a007986 */ /* 0x000fe8000c101908 */
[----:B------:R-:W-:Y:S04]  /*1b60*/  STG.E desc[UR8][R26.64+0x106c], R7 ;  /* 0x00106c071a007986 */ /* 0x000fe8000c101908 */
[----:B-----5:R-:W-:Y:S04]  /*1b70*/  STG.E desc[UR8][R26.64+-0x1f90], R20 ;  /* 0xffe070141a007986 */ /* 0x020fe8000c101908 */
[----:B------:R-:W-:Y:S04]  /*1b80*/  STG.E desc[UR8][R26.64+-0x1f8c], R21 ;  /* 0xffe074151a007986 */ /* 0x000fe8000c101908 */
[----:B------:R-:W-:Y:S04]  /*1b90*/  STG.E desc[UR8][R26.64+-0x1f88], R22 ;  /* 0xffe078161a007986 */ /* 0x000fe8000c101908 */
[----:B------:R-:W-:Y:S04]  /*1ba0*/  STG.E desc[UR8][R26.64+-0x1f84], R23 ;  /* 0xffe07c171a007986 */ /* 0x000fe8000c101908 */
[----:B------:R-:W-:Y:S04]  /*1bb0*/  STG.E desc[UR8][R26.64+-0xf8c], R17 ;  /* 0xfff074111a007986 */ /* 0x000fe8000c101908 */
[----:B------:R-:W-:Y:S04]  /*1bc0*/  STG.E desc[UR8][R26.64+-0xf88], R18 ;  /* 0xfff078121a007986 */ /* 0x000fe8000c101908 */
[----:B------:R-:W-:Y:S04]  /*1bd0*/  STG.E desc[UR8][R26.64+-0xf84], R19 ;  /* 0xfff07c131a007986 */ /* 0x000fe8000c101908 */
[----:B------:R0:W-:Y:S02]  /*1be0*/  STG.E desc[UR8][R26.64+-0xf90], R16 ;  /* 0xfff070101a007986 */ /* 0x0001e4000c101908 */
[----:B0-----:R-:W-:-:S02]  /*1bf0*/  IADD3.X R16, PT, PT, RZ, R27, RZ, P0, !PT ;  /* 0x0000001bff107210 */ /* 0x001fc400007fe4ff */
[----:B--2---:R0:W-:Y:S04]  /*1c00*/  STG.E desc[UR8][R26.64+0x70], R12 ;  /* 0x0000700c1a007986 */ /* 0x0041e8000c101908 */
[----:B------:R0:W-:Y:S04]  /*1c10*/  STG.E desc[UR8][R26.64+0x74], R13 ;  /* 0x0000740d1a007986 */ /* 0x0001e8000c101908 */
[----:B------:R0:W-:Y:S04]  /*1c20*/  STG.E desc[UR8][R26.64+0x78], R14 ;  /* 0x0000780e1a007986 */ /* 0x0001e8000c101908 */
[----:B------:R0:W-:Y:S04]  /*1c30*/  STG.E desc[UR8][R26.64+0x7c], R15 ;  /* 0x00007c0f1a007986 */ /* 0x0001e8000c101908 */
[----:B---3--:R0:W-:Y:S04]  /*1c40*/  STG.E desc[UR8][R26.64+0x1070], R8 ;  /* 0x001070081a007986 */ /* 0x0081e8000c101908 */
[----:B------:R0:W-:Y:S04]  /*1c50*/  STG.E desc[UR8][R26.64+0x1074], R9 ;  /* 0x001074091a007986 */ /* 0x0001e8000c101908 */
[----:B------:R0:W-:Y:S04]  /*1c60*/  STG.E desc[UR8][R26.64+0x1078], R10 ;  /* 0x0010780a1a007986 */ /* 0x0001e8000c101908 */
[----:B------:R0:W-:Y:S01]  /*1c70*/  STG.E desc[UR8][R26.64+0x107c], R11 ;  /* 0x00107c0b1a007986 */ /* 0x0001e2000c101908 */
[----:B------:R-:W-:Y:S05]  /*1c80*/  BRA.U UP0, `(.L_x_3) ;  /* 0xfffffff500607547 */ /* 0x000fea000b83ffff */
[----:B------:R-:W1:Y:S01]  /*1c90*/  LDCU.64 UR4, c[0x0][0x390] ;  /* 0x00007200ff0477ac */ /* 0x000e620008000a00 */
[----:B------:R-:W-:Y:S02]  /*1ca0*/  IADD3 R4, P0, PT, R24, 0x4000, RZ ;  /* 0x0000400018047810 */ /* 0x000fe40007f1e0ff */
[----:B0-----:R-:W-:Y:S02]  /*1cb0*/  IADD3 R26, PT, PT, R1, 0x1200, RZ ;  /* 0x00001200011a7810 */ /* 0x001fe40007ffe0ff */
[----:B------:R-:W-:Y:S02]  /*1cc0*/  IADD3 R27, PT, PT, R0, 0x1001, RZ ;  /* 0x00001001001b7810 */ /* 0x000fe40007ffe0ff */
[----:B------:R-:W-:Y:S01]  /*1cd0*/  IADD3.X R5, PT, PT, RZ, R25, RZ, P0, !PT ;  /* 0x00000019ff057210 */ /* 0x000fe200007fe4ff */
[----:B-1----:R-:W-:-:S04]  /*1ce0*/  UIADD3 UR4, UP0, UPT, UR4, 0x2000, URZ ;  /* 0x0000200004047890 */ /* 0x002fc8000ff1e0ff */
[----:B------:R-:W-:Y:S02]  /*1cf0*/  UIADD3.X UR5, UPT, UPT, URZ, UR5, URZ, UP0, !UPT ;  /* 0x00000005ff057290 */ /* 0x000fe400087fe4ff */
[----:B------:R-:W-:Y:S01]  /*1d00*/  IMAD.U32 R2, RZ, RZ, UR4 ;  /* 0x00000004ff027e24 */ /* 0x000fe2000f8e00ff */
[----:B------:R-:W-:-:S03]  /*1d10*/  UMOV UR4, URZ ;  /* 0x000000ff00047c82 */ /* 0x000fc60008000000 */
[----:B------:R-:W-:-:S07]  /*1d20*/  MOV R3, UR5 ;  /* 0x0000000500037c02 */ /* 0x000fce0008000f00 */
.L_x_4:
[----:B--2---:R-:W2:Y:S04]  /*1d30*/  LDL.128 R8, [R26+-0x1000] ;  /* 0xfff000001a087983 */ /* 0x004ea80000100c00 */
[----:B------:R-:W3:Y:S04]  /*1d40*/  LDL.128 R12, [R26+-0x800] ;  /* 0xfff800001a0c7983 */ /* 0x000ee80000100c00 */
[----:B------:R-:W4:Y:S04]  /*1d50*/  LDL.128 R16, [R26] ;  /* 0x000000001a107983 */ /* 0x000f280000100c00 */
[----:B------:R-:W5:Y:S01]  /*1d60*/  LDL.128 R20, [R26+0x800] ;  /* 0x000800001a147983 */ /* 0x000f620000100c00 */
[----:B------:R-:W-:-:S02]  /*1d70*/  MOV R28, R4 ;  /* 0x00000004001c7202 */ /* 0x000fc40000000f00 */
[----:B------:R-:W-:Y:S02]  /*1d80*/  MOV R29, R5 ;  /* 0x00000005001d7202 */ /* 0x000fe40000000f00 */
[----:B------:R-:W5:Y:S04]  /*1d90*/  LDL.128 R4, [R26+-0xff0] ;  /* 0xfff010001a047983 */ /* 0x000f680000100c00 */
[----:B--2---:R-:W-:Y:S04]  /*1da0*/  STG.E desc[UR8][R28.64], R8 ;  /* 0x000000081c007986 */ /* 0x004fe8000c101908 */
[----:B------:R0:W-:Y:S04]  /*1db0*/  STG.E desc[UR8][R28.64+0x4], R9 ;  /* 0x000004091c007986 */ /* 0x0001e8000c101908 */
[----:B---3--:R-:W-:Y:S04]  /*1dc0*/  STG.E desc[UR8][R28.64+0x1000], R12 ;  /* 0x0010000c1c007986 */ /* 0x008fe8000c101908 */
[----:B----4-:R-:W-:Y:S01]  /*1dd0*/  STG.E desc[UR8][R28.64+0x2000], R16 ;  /* 0x002000101c007986 */ /* 0x010fe2000c101908 */
[----:B0-----:R-:W-:-:S03]  /*1de0*/  IMAD.WIDE R8, R27, 0x4, R2 ;  /* 0x000000041b087825 */ /* 0x001fc600078e0202 */
[----:B-----5:R-:W-:Y:S04]  /*1df0*/  STG.E desc[UR8][R28.64+0x3000], R20 ;  /* 0x003000141c007986 */ /* 0x020fe8000c101908 */
[----:B------:R-:W-:Y:S04]  /*1e00*/  STG.E desc[UR8][R8.64+-0x1000], R13 ;  /* 0xfff0000d08007986 */ /* 0x000fe8000c101908 */
[----:B------:R-:W-:Y:S04]  /*1e10*/  STG.E desc[UR8][R8.64], R17 ;  /* 0x0000001108007986 */ /* 0x000fe8000c101908 */
[----:B------:R-:W-:Y:S04]  /*1e20*/  STG.E desc[UR8][R8.64+0x1000], R21 ;  /* 0x0010001508007986 */ /* 0x000fe8000c101908 */
[----:B------:R-:W-:Y:S04]  /*1e30*/  STG.E desc[UR8][R28.64+0x8], R10 ;  /* 0x0000080a1c007986 */ /* 0x000fe8000c101908 */
[----:B------:R-:W-:Y:S04]  /*1e40*/  STG.E desc[UR8][R8.64+-0xffc], R14 ;  /* 0xfff0040e08007986 */ /* 0x000fe8000c101908 */
[----:B------:R-:W-:Y:S04]  /*1e50*/  STG.E desc[UR8][R8.64+0x4], R18 ;  /* 0x0000041208007986 */ /* 0x000fe8000c101908 */
[----:B------:R-:W-:Y:S04]  /*1e60*/  STG.E desc[UR8][R8.64+0x1004], R22 ;  /* 0x0010041608007986 */ /* 0x000fe8000c101908 */
[----:B------:R-:W-:Y:S04]  /*1e70*/  STG.E desc[UR8][R28.64+0xc], R11 ;  /* 0x00000c0b1c007986 */ /* 0x000fe8000c101908 */
[----:B------:R0:W-:Y:S04]  /*1e80*/  STG.E desc[UR8][R8.64+-0xff8], R15 ;  /* 0xfff0080f08007986 */ /* 0x0001e8000c101908 */
[----:B------:R1:W-:Y:S04]  /*1e90*/  STG.E desc[UR8][R8.64+0x8], R19 ;  /* 0x0000081308007986 */ /* 0x0003e8000c101908 */
[----:B------:R2:W-:Y:S04]  /*1ea0*/  STG.E desc[UR8][R8.64+0x1008], R23 ;  /* 0x0010081708007986 */ /* 0x0005e8000c101908 */
[----:B0-----:R-:W3:Y:S04]  /*1eb0*/  LDL.128 R12, [R26+-0x7f0] ;  /* 0xfff810001a0c7983 */ /* 0x001ee80000100c00 */
[----:B-1----:R-:W4:Y:S04]  /*1ec0*/  LDL.128 R16, [R26+0x10] ;  /* 0x000010001a107983 */ /* 0x002f280000100c00 */
[----:B--2---:R-:W2:Y:S01]  /*1ed0*/  LDL.128 R20, [R26+0x810] ;  /* 0x000810001a147983 */ /* 0x004ea20000100c00 */
[----:B------:R-:W-:-:S03]  /*1ee0*/  VIADD R31, R27, 0x4 ;  /* 0x000000041b1f7836 */ /* 0x000fc60000000000 */
[----:B------:R-:W-:Y:S04]  /*1ef0*/  STG.E desc[UR8][R28.64+0x10], R4 ;  /* 0x000010041c007986 */ /* 0x000fe8000c101908 */
[----:B------:R0:W-:Y:S04]  /*1f00*/  STG.E desc[UR8][R28.64+0x14], R5 ;  /* 0x000014051c007986 */ /* 0x0001e8000c101908 */
[----:B------:R-:W5:Y:S01]  /*1f10*/  LDL.128 R8, [R26+-0xfe0] ;  /* 0xfff020001a087983 */ /* 0x000f620000100c00 */
[----:B0-----:R-:W-:-:S03]  /*1f20*/  IMAD.WIDE R4, R31, 0x4, R2 ;  /* 0x000000041f047825 */ /* 0x001fc600078e0202 */
[----:B---3--:R-:W-:Y:S04]  /*1f30*/  STG.E desc[UR8][R28.64+0x1010], R12 ;  /* 0x0010100c1c007986 */ /* 0x008fe8000c101908 */
[----:B----4-:R-:W-:Y:S04]  /*1f40*/  STG.E desc[UR8][R28.64+0x2010], R16 ;  /* 0x002010101c007986 */ /* 0x010fe8000c101908 */
[----:B--2---:R-:W-:Y:S04]  /*1f50*/  STG.E desc[UR8][R28.64+0x3010], R20 ;  /* 0x003010141c007986 */ /* 0x004fe8000c101908 */
        /* <DEDUP_REMOVED lines=14> */
[----:B------:R-:W-:-:S03]  /*2040*/  IADD3 R31, PT, PT, R27, 0x8, RZ ;  /* 0x000000081b1f7810 */ /* 0x000fc60007ffe0ff */
[----:B-----5:R-:W-:Y:S04]  /*2050*/  STG.E desc[UR8][R28.64+0x20], R8 ;  /* 0x000020081c007986 */ /* 0x020fe8000c101908 */
        /* <DEDUP_REMOVED lines=65> */
[----:B------:R-:W2:Y:S01]  /*2470*/  LDL.128 R8, [R26+-0xfa0] ;  /* 0xfff060001a087983 */ /* 0x000ea20000100c00 */
[----:B------:R-:W-:-:S03]  /*2480*/  IMAD.WIDE R32, R33, 0x4, R2 ;  /* 0x0000000421207825 */ /* 0x000fc600078e0202 */
[----:B-----5:R-:W-:Y:S04]  /*2490*/  STG.E desc[UR8][R28.64+0x50], R4 ;  /* 0x000050041c007986 */ /* 0x020fe8000c101908 */
[----:B------:R-:W-:Y:S04]  /*24a0*/  STG.E desc[UR8][R28.64+0x54], R5 ;  /* 0x000054051c007986 */ /* 0x000fe8000c101908 */
        /* <DEDUP_REMOVED lines=16> */
[----:B------:R-:W-:-:S05]  /*25b0*/  IADD3 R31, PT, PT, R27, 0x18, RZ ;  /* 0x000000181b1f7810 */ /* 0x000fca0007ffe0ff */
[----:B------:R-:W-:Y:S01]  /*25c0*/  IMAD.WIDE R30, R31, 0x4, R2 ;  /* 0x000000041f1e7825 */ /* 0x000fe200078e0202 */
[----:B------:R0:W-:Y:S04]  /*25d0*/  STG.E desc[UR8][R32.64+0x1008], R23 ;  /* 0x0010081720007986 */ /* 0x0001e8000c101908 */
[----:B------:R-:W-:Y:S04]  /*25e0*/  STG.E desc[UR8][R28.64+0x60], R8 ;  /* 0x000060081c007986 */ /* 0x000fe8000c101908 */
[----:B------:R-:W-:Y:S04]  /*25f0*/  STG.E desc[UR8][R28.64+0x64], R9 ;  /* 0x000064091c007986 */ /* 0x000fe8000c101908 */
[----:B0-----:R-:W5:Y:S04]  /*2600*/  LDL.128 R20, [R26+-0xf90] ;  /* 0xfff070001a147983 */ /* 0x001f680000100c00 */
        /* <DEDUP_REMOVED lines=13> */
[----:B0-----:R-:W3:Y:S04]  /*26e0*/  LDL.128 R8, [R26+0x70] ;  /* 0x000070001a087983 */ /* 0x001ee80000100c00 */
[----:B-1----:R-:W4:Y:S04]  /*26f0*/  LDL.128 R4, [R26+-0x790] ;  /* 0xfff870001a047983 */ /* 0x002f280000100c00 */
[----:B--2---:R0:W2:Y:S01]  /*2700*/  LDL.128 R12, [R26+0x870] ;  /* 0x000870001a0c7983 */ /* 0x0040a20000100c00 */
[----:B------:R-:W-:-:S05]  /*2710*/  IADD3 R17, PT, PT, R27, 0x1c, RZ ;  /* 0x0000001c1b117810 */ /* 0x000fca0007ffe0ff */
[----:B------:R-:W-:Y:S01]  /*2720*/  IMAD.WIDE R16, R17, 0x4, R2 ;  /* 0x0000000411107825 */ /* 0x000fe200078e0202 */
[----:B------:R-:W-:Y:S04]  /*2730*/  STG.E desc[UR8][R30.64+0x1008], R19 ;  /* 0x001008131e007986 */ /* 0x000fe8000c101908 */
[----:B-----5:R-:W-:Y:S04]  /*2740*/  STG.E desc[UR8][R28.64+0x70], R20 ;  /* 0x000070141c007986 */ /* 0x020fe8000c101908 */
[----:B------:R-:W-:Y:S01]  /*2750*/  STG.E desc[UR8][R28.64+0x74], R21 ;  /* 0x000074151c007986 */ /* 0x000fe2000c101908 */
[----:B------:R-:W-:-:S04]  /*2760*/  UIADD3 UR4, UPT, UPT, UR4, 0x20, URZ ;  /* 0x0000002004047890 */ /* 0x000fc8000fffe0ff */
[----:B------:R-:W-:Y:S01]  /*2770*/  UISETP.NE.AND UP0, UPT, UR4, 0x80, UPT ;  /* 0x000000800400788c */ /* 0x000fe2000bf05270 */
[----:B------:R-:W-:Y:S01]  /*2780*/  VIADD R27, R27, 0x20 ;  /* 0x000000201b1b7836 */ /* 0x000fe20000000000 */
[----:B0-----:R-:W-:Y:S01]  /*2790*/  IADD3 R26, PT, PT, R26, 0x80, RZ ;  /* 0x000000801a1a7810 */ /* 0x001fe20007ffe0ff */
[----:B---3--:R-:W-:Y:S04]  /*27a0*/  STG.E desc[UR8][R28.64+0x2070], R8 ;  /* 0x002070081c007986 */ /* 0x008fe8000c101908 */
[----:B----4-:R0:W-:Y:S04]  /*27b0*/  STG.E desc[UR8][R28.64+0x1070], R4 ;  /* 0x001070041c007986 */ /* 0x0101e8000c101908 */
[----:B--2---:R-:W-:Y:S04]  /*27c0*/  STG.E desc[UR8][R28.64+0x3070], R12 ;  /* 0x0030700c1c007986 */ /* 0x004fe8000c101908 */
[----:B------:R1:W-:Y:S04]  /*27d0*/  STG.E desc[UR8][R16.64+-0x1000], R5 ;  /* 0xfff0000510007986 */ /* 0x0003e8000c101908 */
        /* <DEDUP_REMOVED lines=9> */
[----:B------:R2:W-:Y:S01]  /*2870*/  STG.E desc[UR8][R16.64+0x1008], R15 ;  /* 0x0010080f10007986 */ /* 0x0005e2000c101908 */
[----:B0-----:R-:W-:-:S04]  /*2880*/  IADD3 R4, P0, PT, R28, 0x80, RZ ;  /* 0x000000801c047810 */ /* 0x001fc80007f1e0ff */
[----:B-1----:R-:W-:Y:S01]  /*2890*/  IADD3.X R5, PT, PT, RZ, R29, RZ, P0, !PT ;  /* 0x0000001dff057210 */ /* 0x002fe200007fe4ff */
[----:B------:R-:W-:Y:S08]  /*28a0*/  BRA.U UP0, `(.L_x_4) ;  /* 0xfffffff500207547 */ /* 0x000ff0000b83ffff */
[----:B------:R-:W-:Y:S01]  /*28b0*/  IADD3 R4, P0, PT, R24, 0x8000, RZ ;  /* 0x0000800018047810 */ /* 0x000fe20007f1e0ff */
[----:B------:R-:W-:Y:S01]  /*28c0*/  UMOV UR4, URZ ;  /* 0x000000ff00047c82 */ /* 0x000fe20008000000 */
[----:B------:R-:W-:Y:S02]  /*28d0*/  IADD3 R26, PT, PT, R1, 0x1400, RZ ;  /* 0x00001400011a7810 */ /* 0x000fe40007ffe0ff */
[----:B------:R-:W-:Y:S01]  /*28e0*/  IADD3 R27, PT, PT, R0, 0x2001, RZ ;  /* 0x00002001001b7810 */ /* 0x000fe20007ffe0ff */
[----:B------:R-:W-:-:S08]  /*28f0*/  IMAD.X R5, RZ, RZ, R25, P0 ;  /* 0x000000ffff057224 */ /* 0x000fd000000e0619 */
.L_x_5:
[----:B--23--:R-:W2:Y:S04]  /*2900*/  LDL.128 R8, [R26+-0x1000] ;  /* 0xfff000001a087983 */ /* 0x00cea80000100c00 */
[----:B------:R-:W3:Y:S04]  /*2910*/  LDL.128 R12, [R26+-0x800] ;  /* 0xfff800001a0c7983 */ /* 0x000ee80000100c00 */
[----:B------:R-:W4:Y:S04]  /*2920*/  LDL.128 R16, [R26] ;  /* 0x000000001a107983 */ /* 0x000f280000100c00 */
[----:B------:R-:W5:Y:S01]  /*2930*/  LDL.128 R20, [R26+0x800] ;  /* 0x000800001a147983 */ /* 0x000f620000100c00 */
[----:B------:R-:W-:Y:S01]  /*2940*/  MOV R28, R4 ;  /* 0x00000004001c7202 */ /* 0x000fe20000000f00 */
[----:B------:R-:W-:Y:S01]  /*2950*/  IMAD.WIDE R30, R27, 0x4, R2 ;  /* 0x000000041b1e7825 */ /* 0x000fe200078e0202 */
[----:B------:R-:W-:-:S02]  /*2960*/  MOV R29, R5 ;  /* 0x00000005001d7202 */ /* 0x000fc40000000f00 */
[----:B------:R-:W5:Y:S04]  /*2970*/  LDL.128 R4, [R26+-0xff0] ;  /* 0xfff010001a047983 */ /* 0x000f680000100c00 */
[----:B--2---:R-:W-:Y:S04]  /*2980*/  STG.E desc[UR8][R28.64], R8 ;  /* 0x000000081c007986 */ /* 0x004fe8000c101908 */
[----:B------:R-:W-:Y:S04]  /*2990*/  STG.E desc[UR8][R28.64+0x4], R9 ;  /* 0x000004091c007986 */ /* 0x000fe8000c101908 */
[----:B---3--:R-:W-:Y:S04]  /*29a0*/  STG.E desc[UR8][R28.64+0x1000], R12 ;  /* 0x0010000c1c007986 */ /* 0x008fe8000c101908 */
[----:B----4-:R-:W-:Y:S04]  /*29b0*/  STG.E desc[UR8][R28.64+0x2000], R16 ;  /* 0x002000101c007986 */ /* 0x010fe8000c101908 */
        /* <DEDUP_REMOVED lines=16> */
[----:B------:R-:W-:Y:S04]  /*2ac0*/  STG.E desc[UR8][R28.64+0x10], R4 ;  /* 0x000010041c007986 */ /* 0x000fe8000c101908 */
[----:B------:R0:W-:Y:S02]  /*2ad0*/  STG.E desc[UR8][R28.64+0x14], R5 ;  /* 0x000014051c007986 */ /* 0x0001e4000c101908 */
[----:B0-----:R-:W-:Y:S02]  /*2ae0*/  IMAD.WIDE R4, R9, 0x4, R2 ;  /* 0x0000000409047825 */ /* 0x001fe400078e0202 */
[----:B------:R-:W5:Y:S04]  /*2af0*/  LDL.128 R8, [R26+-0xfe0] ;  /* 0xfff020001a087983 */ /* 0x000f680000100c00 */
        /* <DEDUP_REMOVED lines=84> */
[----:B------:R-:W2:Y:S02]  /*3040*/  LDL.128 R8, [R26+-0xfa0] ;  /* 0xfff060001a087983 */ /* 0x000ea40000100c00 */
[----:B------:R-:W-:Y:S02]  /*3050*/  IMAD.WIDE R32, R33, 0x4, R2 ;  /* 0x0000000421207825 */ /* 0x000fe400078e0202 */
        /* <DEDUP_REMOVED lines=18> */
[----:B------:R-:W-:-:S04]  /*3180*/  VIADD R31, R27, 0x18 ;  /* 0x000000181b1f7836 */ /* 0x000fc80000000000 */
        /* <DEDUP_REMOVED lines=28> */
[----:B------:R-:W-:Y:S01]  /*3350*/  IADD3 R27, PT, PT, R27, 0x20, RZ ;  /* 0x000000201b1b7810 */ /* 0x000fe20007ffe0ff */
[----:B0-----:R-:W-:Y:S01]  /*3360*/  VIADD R26, R26, 0x80 ;  /* 0x000000801a1a7836 */ /* 0x001fe20000000000 */
        /* <DEDUP_REMOVED lines=19> */
[----:B---3--:R-:W-:Y:S02]  /*34a0*/  IADD3 R28, PT, PT, R0, 0x3001, RZ ;  /* 0x00003001001c7810 */ /* 0x008fe40007ffe0ff */
[----:B------:R-:W-:Y:S02]  /*34b0*/  IADD3 R0, PT, PT, R1, 0x1600, RZ ;  /* 0x0000160001007810 */ /* 0x000fe40007ffe0ff */
[----:B------:R-:W-:-:S07]  /*34c0*/  IADD3.X R13, PT, PT, RZ, R25, RZ, P0, !PT ;  /* 0x00000019ff0d7210 */ /* 0x000fce00007fe4ff */
.L_x_6:
[----:B0-----:R-:W2:Y:S04]  /*34d0*/  LDL.128 R20, [R0+-0x1000] ;  /* 0xfff0000000147983 */ /* 0x001ea80000100c00 */
[----:B------:R-:W3:Y:S04]  /*34e0*/  LDL.128 R24, [R0+-0x800] ;  /* 0xfff8000000187983 */ /* 0x000ee80000100c00 */
[----:B------:R-:W4:Y:S04]  /*34f0*/  LDL.128 R4, [R0] ;  /* 0x0000000000047983 */ /* 0x000f280000100c00 */
[----:B------:R-:W5:Y:S01]  /*3500*/  LDL.128 R8, [R0+0x800] ;  /* 0x0008000000087983 */ /* 0x000f620000100c00 */
[----:B------:R-:W-:Y:S01]  /*3510*/  IMAD.MOV.U32 R30, RZ, RZ, R12 ;  /* 0x000000ffff1e7224 */ /* 0x000fe200078e000c */
[----:B------:R-:W-:Y:S01]  /*3520*/  MOV R31, R13 ;  /* 0x0000000d001f7202 */ /* 0x000fe20000000f00 */
[C---:B------:R-:W-:Y:S01]  /*3530*/  IMAD.WIDE R32, R28.reuse, 0x4, R2 ;  /* 0x000000041c207825 */ /* 0x040fe200078e0202 */
[----:B------:R-:W5:Y:S04]  /*3540*/  LDL.128 R12, [R0+-0xff0] ;  /* 0xfff01000000c7983 */ /* 0x000f680000100c00 */
        /* <DEDUP_REMOVED lines=15> */
[----:B0-----:R-:W2:Y:S04]  /*3640*/  LDL.128 R20, [R0+0x10] ;  /* 0x0000100000147983 */ /* 0x001ea80000100c00 */
[----:B-1----:R-:W3:Y:S01]  /*3650*/  LDL.128 R24, [R0+0x810] ;  /* 0x0008100000187983 */ /* 0x002ee20000100c00 */
[----:B------:R-:W-:-:S03]  /*3660*/  IADD3 R5, PT, PT, R28, 0x4, RZ ;  /* 0x000000041c057810 */ /* 0x000fc60007ffe0ff */
[----:B------:R-:W-:Y:S04]  /*3670*/  STG.E desc[UR8][R32.64+0x8], R7 ;  /* 0x0000080720007986 */ /* 0x000fe8000c101908 */
[----:B------:R0:W-:Y:S04]  /*3680*/  STG.E desc[UR8][R32.64+0x1008], R11 ;  /* 0x0010080b20007986 */ /* 0x0001e8000c101908 */
[----:B------:R-:W-:Y:S04]  /*3690*/  STG.E desc[UR8][R30.64+0x10], R12 ;  /* 0x0000100c1e007986 */ /* 0x000fe8000c101908 */
[----:B------:R-:W-:Y:S01]  /*36a0*/  STG.E desc[UR8][R30.64+0x14], R13 ;  /* 0x0000140d1e007986 */ /* 0x000fe2000c101908 */
[----:B0-----:R-:W-:-:S03]  /*36b0*/  IMAD.WIDE R32, R5, 0x4, R2 ;  /* 0x0000000405207825 */ /* 0x001fc600078e0202 */
[----:B------:R-:W-:Y:S04]  /*36c0*/  STG.E desc[UR8][R30.64+0x1010], R16 ;  /* 0x001010101e007986 */ /* 0x000fe8000c101908 */
[----:B------:R-:W4:Y:S04]  /*36d0*/  LDL.128 R4, [R0+-0xfe0] ;  /* 0xfff0200000047983 */ /* 0x000f280000100c00 */
[----:B------:R-:W5:Y:S04]  /*36e0*/  LDL.128 R8, [R0+-0x7e0] ;  /* 0xfff8200000087983 */ /* 0x000f680000100c00 */
[----:B--2---:R-:W-:Y:S04]  /*36f0*/  STG.E desc[UR8][R30.64+0x2010], R20 ;  /* 0x002010141e007986 */ /* 0x004fe8000c101908 */
[----:B---3--:R-:W-:Y:S04]  /*3700*/  STG.E desc[UR8][R30.64+0x3010], R24 ;  /* 0x003010181e007986 */ /* 0x008fe8000c101908 */
        /* <DEDUP_REMOVED lines=14> */
[----:B----4-:R-:W-:Y:S04]  /*37f0*/  STG.E desc[UR8][R30.64+0x20], R4 ;  /* 0x000020041e007986 */ /* 0x010fe8000c101908 */
[----:B------:R-:W-:Y:S01]  /*3800*/  STG.E desc[UR8][R30.64+0x24], R5 ;  /* 0x000024051e007986 */ /* 0x000fe2000c101908 */
[----:B0-----:R-:W-:-:S03]  /*3810*/  IMAD.WIDE R32, R21, 0x4, R2 ;  /* 0x0000000415207825 */ /* 0x001fc600078e0202 */
[----:B-----5:R-:W-:Y:S04]  /*3820*/  STG.E desc[UR8][R30.64+0x1020], R8 ;  /* 0x001020081e007986 */ /* 0x020fe8000c101908 */
        /* <DEDUP_REMOVED lines=15> */
[----:B------:R-:W-:-:S03]  /*3920*/  VIADD R13, R28, 0xc ;  /* 0x0000000c1c0d7836 */ /* 0x000fc60000000000 */
        /* <DEDUP_REMOVED lines=86> */
[----:B-1----:R0:W3:Y:S01]  /*3e90*/  LDL.128 R24, [R0+0x870] ;  /* 0x0008700000187983 */ /* 0x0020e20000100c00 */
[----:B------:R-:W-:-:S04]  /*3ea0*/  VIADD R5, R28, 0x1c ;  /* 0x0000001c1c057836 */ /* 0x000fc80000000000 */
[----:B------:R-:W-:Y:S01]  /*3eb0*/  IMAD.WIDE R4, R5, 0x4, R2 ;  /* 0x0000000405047825 */ /* 0x000fe200078e0202 */
[----:B------:R-:W-:Y:S04]  /*3ec0*/  STG.E desc[UR8][R32.64+0x8], R7 ;  /* 0x0000080720007986 */ /* 0x000fe8000c101908 */
[----:B------:R-:W-:Y:S04]  /*3ed0*/  STG.E desc[UR8][R32.64+0x1008], R11 ;  /* 0x0010080b20007986 */ /* 0x000fe8000c101908 */
[----:B----4-:R1:W-:Y:S04]  /*3ee0*/  STG.E desc[UR8][R30.64+0x70], R12 ;  /* 0x0000700c1e007986 */ /* 0x0103e8000c101908 */
[----:B------:R4:W-:Y:S04]  /*3ef0*/  STG.E desc[UR8][R30.64+0x74], R13 ;  /* 0x0000740d1e007986 */ /* 0x0009e8000c101908 */
[----:B-----5:R0:W-:Y:S01]  /*3f00*/  STG.E desc[UR8][R30.64+0x1070], R16 ;  /* 0x001070101e007986 */ /* 0x0201e2000c101908 */
[----:B------:R-:W-:-:S04]  /*3f10*/  UIADD3 UR4, UPT, UPT, UR4, 0x20, URZ ;  /* 0x0000002004047890 */ /* 0x000fc8000fffe0ff */
[----:B------:R-:W-:Y:S01]  /*3f20*/  UISETP.NE.AND UP0, UPT, UR4, 0x80, UPT ;  /* 0x000000800400788c */ /* 0x000fe2000bf05270 */
[----:B-1----:R-:W-:Y:S02]  /*3f30*/  IADD3 R12, P0, PT, R30, 0x80, RZ ;  /* 0x000000801e0c7810 */ /* 0x002fe40007f1e0ff */
[----:B------:R-:W-:Y:S02]  /*3f40*/  IADD3 R28, PT, PT, R28, 0x20, RZ ;  /* 0x000000201c1c7810 */ /* 0x000fe40007ffe0ff */
[----:B----4-:R-:W-:Y:S02]  /*3f50*/  IADD3.X R13, PT, PT, RZ, R31, RZ, P0, !PT ;  /* 0x0000001fff0d7210 */ /* 0x010fe400007fe4ff */
[----:B0-----:R-:W-:Y:S01]  /*3f60*/  IADD3 R0, PT, PT, R0, 0x80, RZ ;  /* 0x0000008000007810 */ /* 0x001fe20007ffe0ff */
[----:B--2---:R0:W-:Y:S04]  /*3f70*/  STG.E desc[UR8][R30.64+0x2070], R20 ;  /* 0x002070141e007986 */ /* 0x0041e8000c101908 */
[----:B---3--:R0:W-:Y:S04]  /*3f80*/  STG.E desc[UR8][R30.64+0x3070], R24 ;  /* 0x003070181e007986 */ /* 0x0081e8000c101908 */
        /* <DEDUP_REMOVED lines=11> */
[----:B------:R-:W-:Y:S05]  /*4040*/  BRA.U UP0, `(.L_x_6) ;  /* 0xfffffff500207547 */ /* 0x000fea000b83ffff */
[----:B------:R-:W-:Y:S05]  /*4050*/  EXIT ;  /* 0x000000000000794d */ /* 0x000fea0003800000 */
.L_x_7:
[----:B------:R-:W-:-:S00]  /*4060*/  BRA `(.L_x_7) ;  /* 0xfffffffc00fc7947 */ /* 0x000fc0000383ffff */
[----:B------:R-:W-:-:S00]  /*4070*/  NOP ;  /* 0x0000000000007918 */ /* 0x000fc00000000000 */
        /* <DEDUP_REMOVED lines=8> */
.L_x_8:


//--------------------- .nv.shared.mymatmul_kernel0 --------------------------
	.section	.nv.shared.mymatmul_kernel0,"aw",@nobits
	.sectionflags	@""
	.align	4
.nv.shared.mymatmul_kernel0:
	.zero		35840


//--------------------- .nv.shared.reserved.0     --------------------------
	.section	.nv.shared.reserved.0,"aw",@nobits
	.weak		__nv_reservedSMEM_offset_0_alias
	.size		__nv_reservedSMEM_offset_0_alias, 0, 64
	.other		__nv_reservedSMEM_offset_0_alias,@"STO_CUDA_RESERVED_SHARED STV_DEFAULT"
__nv_reservedSMEM_offset_0_alias:
	.zero		0
	.zero		64


//--------------------- .nv.constant0.mymatmul_kernel0 --------------------------
	.section	.nv.constant0.mymatmul_kernel0,"a",@progbits
	.sectionflags	@""
	.align	4
.nv.constant0.mymatmul_kernel0:
	.zero		920


//--------------------- SYMBOLS --------------------------

	.type		.nv.reservedSmem.offset0,@object
	.size		.nv.reservedSmem.offset0,0x4
	.type		.nv.reservedSmem.cap,@object
	.size		.nv.reservedSmem.cap,0x4
